//
// Generated by NVIDIA NVVM Compiler
//
// Compiler Build ID: CL-36424714
// Cuda compilation tools, release 13.0, V13.0.88
// Based on NVVM 20.0.0
//

.version 9.0
.target sm_100
.address_size 64

	// .globl	_Z21simulate_version1_PDEdiidddddddPdS_S_i
// _ZZ17simulate_version4diidddddddPdS_S_iE5tempR has been demoted
// _ZZ17simulate_version4diidddddddPdS_S_iE5tempE has been demoted
// _ZZ17simulate_version4diidddddddPdS_S_iE10tempE_prev has been demoted

.visible .entry _Z21simulate_version1_PDEdiidddddddPdS_S_i(
	.param .f64 _Z21simulate_version1_PDEdiidddddddPdS_S_i_param_0,
	.param .u32 _Z21simulate_version1_PDEdiidddddddPdS_S_i_param_1,
	.param .u32 _Z21simulate_version1_PDEdiidddddddPdS_S_i_param_2,
	.param .f64 _Z21simulate_version1_PDEdiidddddddPdS_S_i_param_3,
	.param .f64 _Z21simulate_version1_PDEdiidddddddPdS_S_i_param_4,
	.param .f64 _Z21simulate_version1_PDEdiidddddddPdS_S_i_param_5,
	.param .f64 _Z21simulate_version1_PDEdiidddddddPdS_S_i_param_6,
	.param .f64 _Z21simulate_version1_PDEdiidddddddPdS_S_i_param_7,
	.param .f64 _Z21simulate_version1_PDEdiidddddddPdS_S_i_param_8,
	.param .f64 _Z21simulate_version1_PDEdiidddddddPdS_S_i_param_9,
	.param .u64 .ptr .align 1 _Z21simulate_version1_PDEdiidddddddPdS_S_i_param_10,
	.param .u64 .ptr .align 1 _Z21simulate_version1_PDEdiidddddddPdS_S_i_param_11,
	.param .u64 .ptr .align 1 _Z21simulate_version1_PDEdiidddddddPdS_S_i_param_12,
	.param .u32 _Z21simulate_version1_PDEdiidddddddPdS_S_i_param_13
)
{
	.reg .pred 	%p<6>;
	.reg .b32 	%r<19>;
	.reg .b64 	%rd<12>;
	.reg .b64 	%fd<12>;

	ld.param.f64 	%fd1, [_Z21simulate_version1_PDEdiidddddddPdS_S_i_param_0];
	ld.param.u32 	%r4, [_Z21simulate_version1_PDEdiidddddddPdS_S_i_param_1];
	ld.param.u32 	%r5, [_Z21simulate_version1_PDEdiidddddddPdS_S_i_param_2];
	ld.param.u64 	%rd1, [_Z21simulate_version1_PDEdiidddddddPdS_S_i_param_10];
	ld.param.u64 	%rd2, [_Z21simulate_version1_PDEdiidddddddPdS_S_i_param_11];
	ld.param.u32 	%r3, [_Z21simulate_version1_PDEdiidddddddPdS_S_i_param_13];
	mov.u32 	%r6, %ctaid.y;
	mov.u32 	%r7, %ntid.y;
	mov.u32 	%r8, %tid.y;
	mad.lo.s32 	%r1, %r6, %r7, %r8;
	mov.u32 	%r9, %ctaid.x;
	mov.u32 	%r10, %ntid.x;
	mov.u32 	%r11, %tid.x;
	mad.lo.s32 	%r12, %r9, %r10, %r11;
	add.s32 	%r2, %r12, 1;
	setp.ge.s32 	%p1, %r1, %r5;
	setp.gt.u32 	%p2, %r12, 2147483646;
	or.pred  	%p3, %p2, %p1;
	setp.gt.s32 	%p4, %r2, %r4;
	or.pred  	%p5, %p4, %p3;
	@%p5 bra 	$L__BB0_2;
	cvta.to.global.u64 	%rd3, %rd2;
	cvta.to.global.u64 	%rd4, %rd1;
	mad.lo.s32 	%r13, %r3, %r1, %r3;
	add.s32 	%r14, %r13, %r2;
	mul.wide.s32 	%rd5, %r14, 8;
	add.s64 	%rd6, %rd3, %rd5;
	ld.global.f64 	%fd2, [%rd6];
	ld.global.f64 	%fd3, [%rd6+8];
	ld.global.f64 	%fd4, [%rd6+-8];
	add.f64 	%fd5, %fd3, %fd4;
	fma.rn.f64 	%fd6, %fd2, 0dC010000000000000, %fd5;
	add.s32 	%r15, %r13, %r3;
	mul.wide.s32 	%rd7, %r3, 8;
	add.s64 	%rd8, %rd6, %rd7;
	ld.global.f64 	%fd7, [%rd8];
	add.f64 	%fd8, %fd7, %fd6;
	shl.b32 	%r16, %r3, 1;
	sub.s32 	%r17, %r15, %r16;
	add.s32 	%r18, %r17, %r2;
	mul.wide.s32 	%rd9, %r18, 8;
	add.s64 	%rd10, %rd3, %rd9;
	ld.global.f64 	%fd9, [%rd10];
	add.f64 	%fd10, %fd9, %fd8;
	fma.rn.f64 	%fd11, %fd1, %fd10, %fd2;
	add.s64 	%rd11, %rd4, %rd5;
	st.global.f64 	[%rd11], %fd11;
$L__BB0_2:
	ret;

}
	// .globl	_Z21simulate_version1_ODEdiidddddddPdS_S_i
.visible .entry _Z21simulate_version1_ODEdiidddddddPdS_S_i(
	.param .f64 _Z21simulate_version1_ODEdiidddddddPdS_S_i_param_0,
	.param .u32 _Z21simulate_version1_ODEdiidddddddPdS_S_i_param_1,
	.param .u32 _Z21simulate_version1_ODEdiidddddddPdS_S_i_param_2,
	.param .f64 _Z21simulate_version1_ODEdiidddddddPdS_S_i_param_3,
	.param .f64 _Z21simulate_version1_ODEdiidddddddPdS_S_i_param_4,
	.param .f64 _Z21simulate_version1_ODEdiidddddddPdS_S_i_param_5,
	.param .f64 _Z21simulate_version1_ODEdiidddddddPdS_S_i_param_6,
	.param .f64 _Z21simulate_version1_ODEdiidddddddPdS_S_i_param_7,
	.param .f64 _Z21simulate_version1_ODEdiidddddddPdS_S_i_param_8,
	.param .f64 _Z21simulate_version1_ODEdiidddddddPdS_S_i_param_9,
	.param .u64 .ptr .align 1 _Z21simulate_version1_ODEdiidddddddPdS_S_i_param_10,
	.param .u64 .ptr .align 1 _Z21simulate_version1_ODEdiidddddddPdS_S_i_param_11,
	.param .u64 .ptr .align 1 _Z21simulate_version1_ODEdiidddddddPdS_S_i_param_12,
	.param .u32 _Z21simulate_version1_ODEdiidddddddPdS_S_i_param_13
)
{
	.reg .pred 	%p<6>;
	.reg .b32 	%r<15>;
	.reg .b64 	%rd<8>;
	.reg .b64 	%fd<31>;

	ld.param.u32 	%r2, [_Z21simulate_version1_ODEdiidddddddPdS_S_i_param_1];
	ld.param.u32 	%r3, [_Z21simulate_version1_ODEdiidddddddPdS_S_i_param_2];
	ld.param.f64 	%fd1, [_Z21simulate_version1_ODEdiidddddddPdS_S_i_param_3];
	ld.param.f64 	%fd2, [_Z21simulate_version1_ODEdiidddddddPdS_S_i_param_4];
	ld.param.f64 	%fd3, [_Z21simulate_version1_ODEdiidddddddPdS_S_i_param_5];
	ld.param.f64 	%fd4, [_Z21simulate_version1_ODEdiidddddddPdS_S_i_param_6];
	ld.param.f64 	%fd5, [_Z21simulate_version1_ODEdiidddddddPdS_S_i_param_7];
	ld.param.f64 	%fd6, [_Z21simulate_version1_ODEdiidddddddPdS_S_i_param_8];
	ld.param.f64 	%fd7, [_Z21simulate_version1_ODEdiidddddddPdS_S_i_param_9];
	ld.param.u64 	%rd1, [_Z21simulate_version1_ODEdiidddddddPdS_S_i_param_10];
	ld.param.u64 	%rd2, [_Z21simulate_version1_ODEdiidddddddPdS_S_i_param_12];
	ld.param.u32 	%r4, [_Z21simulate_version1_ODEdiidddddddPdS_S_i_param_13];
	mov.u32 	%r5, %ctaid.y;
	mov.u32 	%r6, %ntid.y;
	mov.u32 	%r7, %tid.y;
	mad.lo.s32 	%r8, %r5, %r6, %r7;
	mov.u32 	%r9, %ctaid.x;
	mov.u32 	%r10, %ntid.x;
	mov.u32 	%r11, %tid.x;
	mad.lo.s32 	%r12, %r9, %r10, %r11;
	add.s32 	%r13, %r12, 1;
	mad.lo.s32 	%r14, %r4, %r8, %r4;
	add.s32 	%r1, %r14, %r13;
	setp.ge.s32 	%p1, %r8, %r3;
	setp.gt.u32 	%p2, %r12, 2147483646;
	or.pred  	%p3, %p2, %p1;
	setp.gt.s32 	%p4, %r13, %r2;
	or.pred  	%p5, %p4, %p3;
	@%p5 bra 	$L__BB1_2;
	cvta.to.global.u64 	%rd3, %rd1;
	cvta.to.global.u64 	%rd4, %rd2;
	mul.wide.s32 	%rd5, %r1, 8;
	add.s64 	%rd6, %rd3, %rd5;
	ld.global.f64 	%fd8, [%rd6];
	mul.f64 	%fd9, %fd1, %fd8;
	sub.f64 	%fd10, %fd8, %fd3;
	mul.f64 	%fd11, %fd9, %fd10;
	add.f64 	%fd12, %fd8, 0dBFF0000000000000;
	mul.f64 	%fd13, %fd12, %fd11;
	add.s64 	%rd7, %rd4, %rd5;
	ld.global.f64 	%fd14, [%rd7];
	fma.rn.f64 	%fd15, %fd8, %fd14, %fd13;
	mul.f64 	%fd16, %fd2, %fd15;
	sub.f64 	%fd17, %fd8, %fd16;
	st.global.f64 	[%rd6], %fd17;
	ld.global.f64 	%fd18, [%rd7];
	mul.f64 	%fd19, %fd5, %fd18;
	add.f64 	%fd20, %fd6, %fd17;
	div.rn.f64 	%fd21, %fd19, %fd20;
	add.f64 	%fd22, %fd4, %fd21;
	mul.f64 	%fd23, %fd2, %fd22;
	neg.f64 	%fd24, %fd18;
	mul.f64 	%fd25, %fd1, %fd17;
	sub.f64 	%fd26, %fd17, %fd7;
	add.f64 	%fd27, %fd26, 0dBFF0000000000000;
	mul.f64 	%fd28, %fd25, %fd27;
	sub.f64 	%fd29, %fd24, %fd28;
	fma.rn.f64 	%fd30, %fd29, %fd23, %fd18;
	st.global.f64 	[%rd7], %fd30;
$L__BB1_2:
	ret;

}
	// .globl	_Z17simulate_version2diidddddddPdS_S_i
.visible .entry _Z17simulate_version2diidddddddPdS_S_i(
	.param .f64 _Z17simulate_version2diidddddddPdS_S_i_param_0,
	.param .u32 _Z17simulate_version2diidddddddPdS_S_i_param_1,
	.param .u32 _Z17simulate_version2diidddddddPdS_S_i_param_2,
	.param .f64 _Z17simulate_version2diidddddddPdS_S_i_param_3,
	.param .f64 _Z17simulate_version2diidddddddPdS_S_i_param_4,
	.param .f64 _Z17simulate_version2diidddddddPdS_S_i_param_5,
	.param .f64 _Z17simulate_version2diidddddddPdS_S_i_param_6,
	.param .f64 _Z17simulate_version2diidddddddPdS_S_i_param_7,
	.param .f64 _Z17simulate_version2diidddddddPdS_S_i_param_8,
	.param .f64 _Z17simulate_version2diidddddddPdS_S_i_param_9,
	.param .u64 .ptr .align 1 _Z17simulate_version2diidddddddPdS_S_i_param_10,
	.param .u64 .ptr .align 1 _Z17simulate_version2diidddddddPdS_S_i_param_11,
	.param .u64 .ptr .align 1 _Z17simulate_version2diidddddddPdS_S_i_param_12,
	.param .u32 _Z17simulate_version2diidddddddPdS_S_i_param_13
)
{
	.reg .pred 	%p<6>;
	.reg .b32 	%r<20>;
	.reg .b64 	%rd<15>;
	.reg .b64 	%fd<43>;

	ld.param.u32 	%r4, [_Z17simulate_version2diidddddddPdS_S_i_param_1];
	ld.param.u32 	%r5, [_Z17simulate_version2diidddddddPdS_S_i_param_2];
	ld.param.f64 	%fd2, [_Z17simulate_version2diidddddddPdS_S_i_param_3];
	ld.param.f64 	%fd4, [_Z17simulate_version2diidddddddPdS_S_i_param_5];
	ld.param.f64 	%fd5, [_Z17simulate_version2diidddddddPdS_S_i_param_6];
	ld.param.f64 	%fd6, [_Z17simulate_version2diidddddddPdS_S_i_param_7];
	ld.param.f64 	%fd7, [_Z17simulate_version2diidddddddPdS_S_i_param_8];
	ld.param.f64 	%fd8, [_Z17simulate_version2diidddddddPdS_S_i_param_9];
	ld.param.u64 	%rd1, [_Z17simulate_version2diidddddddPdS_S_i_param_10];
	ld.param.u64 	%rd2, [_Z17simulate_version2diidddddddPdS_S_i_param_11];
	ld.param.u64 	%rd3, [_Z17simulate_version2diidddddddPdS_S_i_param_12];
	ld.param.u32 	%r3, [_Z17simulate_version2diidddddddPdS_S_i_param_13];
	mov.u32 	%r6, %ctaid.y;
	mov.u32 	%r7, %ntid.y;
	mov.u32 	%r8, %tid.y;
	mad.lo.s32 	%r9, %r6, %r7, %r8;
	add.s32 	%r1, %r9, 1;
	mov.u32 	%r10, %ctaid.x;
	mov.u32 	%r11, %ntid.x;
	mov.u32 	%r12, %tid.x;
	mad.lo.s32 	%r13, %r10, %r11, %r12;
	add.s32 	%r2, %r13, 1;
	setp.ge.s32 	%p1, %r9, %r5;
	setp.gt.u32 	%p2, %r13, 2147483646;
	or.pred  	%p3, %p2, %p1;
	setp.gt.s32 	%p4, %r2, %r4;
	or.pred  	%p5, %p4, %p3;
	@%p5 bra 	$L__BB2_2;
	ld.param.f64 	%fd42, [_Z17simulate_version2diidddddddPdS_S_i_param_4];
	ld.param.f64 	%fd41, [_Z17simulate_version2diidddddddPdS_S_i_param_0];
	mul.lo.s32 	%r14, %r3, %r1;
	cvta.to.global.u64 	%rd4, %rd2;
	cvta.to.global.u64 	%rd5, %rd1;
	cvta.to.global.u64 	%rd6, %rd3;
	add.s32 	%r15, %r14, %r2;
	mul.wide.s32 	%rd7, %r15, 8;
	add.s64 	%rd8, %rd4, %rd7;
	ld.global.f64 	%fd9, [%rd8];
	ld.global.f64 	%fd10, [%rd8+8];
	ld.global.f64 	%fd11, [%rd8+-8];
	add.f64 	%fd12, %fd10, %fd11;
	fma.rn.f64 	%fd13, %fd9, 0dC010000000000000, %fd12;
	add.s32 	%r16, %r14, %r3;
	mul.wide.s32 	%rd9, %r3, 8;
	add.s64 	%rd10, %rd8, %rd9;
	ld.global.f64 	%fd14, [%rd10];
	add.f64 	%fd15, %fd14, %fd13;
	shl.b32 	%r17, %r3, 1;
	sub.s32 	%r18, %r16, %r17;
	add.s32 	%r19, %r18, %r2;
	mul.wide.s32 	%rd11, %r19, 8;
	add.s64 	%rd12, %rd4, %rd11;
	ld.global.f64 	%fd16, [%rd12];
	add.f64 	%fd17, %fd16, %fd15;
	fma.rn.f64 	%fd18, %fd41, %fd17, %fd9;
	add.s64 	%rd13, %rd5, %rd7;
	st.global.f64 	[%rd13], %fd18;
	mul.f64 	%fd19, %fd2, %fd18;
	sub.f64 	%fd20, %fd18, %fd4;
	mul.f64 	%fd21, %fd19, %fd20;
	add.f64 	%fd22, %fd18, 0dBFF0000000000000;
	mul.f64 	%fd23, %fd22, %fd21;
	add.s64 	%rd14, %rd6, %rd7;
	ld.global.f64 	%fd24, [%rd14];
	fma.rn.f64 	%fd25, %fd24, %fd18, %fd23;
	mul.f64 	%fd26, %fd42, %fd25;
	sub.f64 	%fd27, %fd18, %fd26;
	st.global.f64 	[%rd13], %fd27;
	ld.global.f64 	%fd28, [%rd14];
	mul.f64 	%fd29, %fd6, %fd28;
	add.f64 	%fd30, %fd7, %fd27;
	div.rn.f64 	%fd31, %fd29, %fd30;
	add.f64 	%fd32, %fd5, %fd31;
	mul.f64 	%fd33, %fd42, %fd32;
	neg.f64 	%fd34, %fd28;
	mul.f64 	%fd35, %fd2, %fd27;
	sub.f64 	%fd36, %fd27, %fd8;
	add.f64 	%fd37, %fd36, 0dBFF0000000000000;
	mul.f64 	%fd38, %fd35, %fd37;
	sub.f64 	%fd39, %fd34, %fd38;
	fma.rn.f64 	%fd40, %fd39, %fd33, %fd28;
	st.global.f64 	[%rd14], %fd40;
$L__BB2_2:
	ret;

}
	// .globl	_Z17simulate_version3diidddddddPdS_S_i
.visible .entry _Z17simulate_version3diidddddddPdS_S_i(
	.param .f64 _Z17simulate_version3diidddddddPdS_S_i_param_0,
	.param .u32 _Z17simulate_version3diidddddddPdS_S_i_param_1,
	.param .u32 _Z17simulate_version3diidddddddPdS_S_i_param_2,
	.param .f64 _Z17simulate_version3diidddddddPdS_S_i_param_3,
	.param .f64 _Z17simulate_version3diidddddddPdS_S_i_param_4,
	.param .f64 _Z17simulate_version3diidddddddPdS_S_i_param_5,
	.param .f64 _Z17simulate_version3diidddddddPdS_S_i_param_6,
	.param .f64 _Z17simulate_version3diidddddddPdS_S_i_param_7,
	.param .f64 _Z17simulate_version3diidddddddPdS_S_i_param_8,
	.param .f64 _Z17simulate_version3diidddddddPdS_S_i_param_9,
	.param .u64 .ptr .align 1 _Z17simulate_version3diidddddddPdS_S_i_param_10,
	.param .u64 .ptr .align 1 _Z17simulate_version3diidddddddPdS_S_i_param_11,
	.param .u64 .ptr .align 1 _Z17simulate_version3diidddddddPdS_S_i_param_12,
	.param .u32 _Z17simulate_version3diidddddddPdS_S_i_param_13
)
{
	.reg .pred 	%p<6>;
	.reg .b32 	%r<20>;
	.reg .b64 	%rd<15>;
	.reg .b64 	%fd<42>;

	ld.param.u32 	%r4, [_Z17simulate_version3diidddddddPdS_S_i_param_1];
	ld.param.u32 	%r5, [_Z17simulate_version3diidddddddPdS_S_i_param_2];
	ld.param.f64 	%fd2, [_Z17simulate_version3diidddddddPdS_S_i_param_3];
	ld.param.f64 	%fd4, [_Z17simulate_version3diidddddddPdS_S_i_param_5];
	ld.param.f64 	%fd5, [_Z17simulate_version3diidddddddPdS_S_i_param_6];
	ld.param.f64 	%fd6, [_Z17simulate_version3diidddddddPdS_S_i_param_7];
	ld.param.f64 	%fd7, [_Z17simulate_version3diidddddddPdS_S_i_param_8];
	ld.param.f64 	%fd8, [_Z17simulate_version3diidddddddPdS_S_i_param_9];
	ld.param.u64 	%rd1, [_Z17simulate_version3diidddddddPdS_S_i_param_10];
	ld.param.u64 	%rd2, [_Z17simulate_version3diidddddddPdS_S_i_param_11];
	ld.param.u64 	%rd3, [_Z17simulate_version3diidddddddPdS_S_i_param_12];
	ld.param.u32 	%r3, [_Z17simulate_version3diidddddddPdS_S_i_param_13];
	mov.u32 	%r6, %ctaid.y;
	mov.u32 	%r7, %ntid.y;
	mov.u32 	%r8, %tid.y;
	mad.lo.s32 	%r9, %r6, %r7, %r8;
	add.s32 	%r1, %r9, 1;
	mov.u32 	%r10, %ctaid.x;
	mov.u32 	%r11, %ntid.x;
	mov.u32 	%r12, %tid.x;
	mad.lo.s32 	%r13, %r10, %r11, %r12;
	add.s32 	%r2, %r13, 1;
	setp.ge.s32 	%p1, %r9, %r5;
	setp.gt.u32 	%p2, %r13, 2147483646;
	or.pred  	%p3, %p2, %p1;
	setp.gt.s32 	%p4, %r2, %r4;
	or.pred  	%p5, %p4, %p3;
	@%p5 bra 	$L__BB3_2;
	ld.param.f64 	%fd41, [_Z17simulate_version3diidddddddPdS_S_i_param_4];
	ld.param.f64 	%fd40, [_Z17simulate_version3diidddddddPdS_S_i_param_0];
	mul.lo.s32 	%r14, %r3, %r1;
	cvta.to.global.u64 	%rd4, %rd2;
	cvta.to.global.u64 	%rd5, %rd1;
	cvta.to.global.u64 	%rd6, %rd3;
	add.s32 	%r15, %r14, %r2;
	mul.wide.s32 	%rd7, %r15, 8;
	add.s64 	%rd8, %rd4, %rd7;
	ld.global.f64 	%fd9, [%rd8];
	ld.global.f64 	%fd10, [%rd8+8];
	ld.global.f64 	%fd11, [%rd8+-8];
	add.f64 	%fd12, %fd10, %fd11;
	fma.rn.f64 	%fd13, %fd9, 0dC010000000000000, %fd12;
	add.s32 	%r16, %r14, %r3;
	mul.wide.s32 	%rd9, %r3, 8;
	add.s64 	%rd10, %rd8, %rd9;
	ld.global.f64 	%fd14, [%rd10];
	add.f64 	%fd15, %fd14, %fd13;
	shl.b32 	%r17, %r3, 1;
	sub.s32 	%r18, %r16, %r17;
	add.s32 	%r19, %r18, %r2;
	mul.wide.s32 	%rd11, %r19, 8;
	add.s64 	%rd12, %rd4, %rd11;
	ld.global.f64 	%fd16, [%rd12];
	add.f64 	%fd17, %fd16, %fd15;
	fma.rn.f64 	%fd18, %fd40, %fd17, %fd9;
	add.s64 	%rd13, %rd5, %rd7;
	st.global.f64 	[%rd13], %fd18;
	add.s64 	%rd14, %rd6, %rd7;
	ld.global.f64 	%fd19, [%rd14];
	mul.f64 	%fd20, %fd2, %fd18;
	sub.f64 	%fd21, %fd18, %fd4;
	mul.f64 	%fd22, %fd20, %fd21;
	add.f64 	%fd23, %fd18, 0dBFF0000000000000;
	mul.f64 	%fd24, %fd23, %fd22;
	fma.rn.f64 	%fd25, %fd19, %fd18, %fd24;
	mul.f64 	%fd26, %fd41, %fd25;
	sub.f64 	%fd27, %fd18, %fd26;
	mul.f64 	%fd28, %fd6, %fd19;
	add.f64 	%fd29, %fd7, %fd27;
	div.rn.f64 	%fd30, %fd28, %fd29;
	add.f64 	%fd31, %fd5, %fd30;
	mul.f64 	%fd32, %fd41, %fd31;
	neg.f64 	%fd33, %fd19;
	mul.f64 	%fd34, %fd2, %fd27;
	sub.f64 	%fd35, %fd27, %fd8;
	add.f64 	%fd36, %fd35, 0dBFF0000000000000;
	mul.f64 	%fd37, %fd34, %fd36;
	sub.f64 	%fd38, %fd33, %fd37;
	fma.rn.f64 	%fd39, %fd32, %fd38, %fd19;
	st.global.f64 	[%rd13], %fd27;
	st.global.f64 	[%rd14], %fd39;
$L__BB3_2:
	ret;

}
	// .globl	_Z17simulate_version4diidddddddPdS_S_i
.visible .entry _Z17simulate_version4diidddddddPdS_S_i(
	.param .f64 _Z17simulate_version4diidddddddPdS_S_i_param_0,
	.param .u32 _Z17simulate_version4diidddddddPdS_S_i_param_1,
	.param .u32 _Z17simulate_version4diidddddddPdS_S_i_param_2,
	.param .f64 _Z17simulate_version4diidddddddPdS_S_i_param_3,
	.param .f64 _Z17simulate_version4diidddddddPdS_S_i_param_4,
	.param .f64 _Z17simulate_version4diidddddddPdS_S_i_param_5,
	.param .f64 _Z17simulate_version4diidddddddPdS_S_i_param_6,
	.param .f64 _Z17simulate_version4diidddddddPdS_S_i_param_7,
	.param .f64 _Z17simulate_version4diidddddddPdS_S_i_param_8,
	.param .f64 _Z17simulate_version4diidddddddPdS_S_i_param_9,
	.param .u64 .ptr .align 1 _Z17simulate_version4diidddddddPdS_S_i_param_10,
	.param .u64 .ptr .align 1 _Z17simulate_version4diidddddddPdS_S_i_param_11,
	.param .u64 .ptr .align 1 _Z17simulate_version4diidddddddPdS_S_i_param_12,
	.param .u32 _Z17simulate_version4diidddddddPdS_S_i_param_13
)
{
	.reg .pred 	%p<12>;
	.reg .b32 	%r<38>;
	.reg .b64 	%rd<21>;
	.reg .b64 	%fd<49>;
	// demoted variable
	.shared .align 8 .b8 _ZZ17simulate_version4diidddddddPdS_S_iE5tempR[2592];
	// demoted variable
	.shared .align 8 .b8 _ZZ17simulate_version4diidddddddPdS_S_iE5tempE[2592];
	// demoted variable
	.shared .align 8 .b8 _ZZ17simulate_version4diidddddddPdS_S_iE10tempE_prev[2592];
	ld.param.u32 	%r11, [_Z17simulate_version4diidddddddPdS_S_i_param_1];
	ld.param.u32 	%r12, [_Z17simulate_version4diidddddddPdS_S_i_param_2];
	ld.param.f64 	%fd2, [_Z17simulate_version4diidddddddPdS_S_i_param_3];
	ld.param.f64 	%fd3, [_Z17simulate_version4diidddddddPdS_S_i_param_4];
	ld.param.f64 	%fd6, [_Z17simulate_version4diidddddddPdS_S_i_param_7];
	ld.param.f64 	%fd7, [_Z17simulate_version4diidddddddPdS_S_i_param_8];
	ld.param.f64 	%fd8, [_Z17simulate_version4diidddddddPdS_S_i_param_9];
	ld.param.u64 	%rd3, [_Z17simulate_version4diidddddddPdS_S_i_param_10];
	ld.param.u64 	%rd4, [_Z17simulate_version4diidddddddPdS_S_i_param_11];
	ld.param.u64 	%rd5, [_Z17simulate_version4diidddddddPdS_S_i_param_12];
	ld.param.u32 	%r10, [_Z17simulate_version4diidddddddPdS_S_i_param_13];
	cvta.to.global.u64 	%rd1, %rd4;
	cvta.to.global.u64 	%rd2, %rd5;
	mov.u32 	%r13, %ctaid.y;
	mov.u32 	%r14, %ntid.y;
	mov.u32 	%r1, %tid.y;
	mad.lo.s32 	%r15, %r13, %r14, %r1;
	mov.u32 	%r16, %ctaid.x;
	mov.u32 	%r17, %ntid.x;
	mov.u32 	%r2, %tid.x;
	mad.lo.s32 	%r3, %r16, %r17, %r2;
	add.s32 	%r18, %r3, 1;
	mad.lo.s32 	%r4, %r10, %r15, %r10;
	add.s32 	%r5, %r4, %r18;
	setp.lt.s32 	%p2, %r15, %r12;
	setp.lt.u32 	%p3, %r3, 2147483647;
	and.pred  	%p4, %p3, %p2;
	setp.le.s32 	%p5, %r18, %r11;
	and.pred  	%p1, %p5, %p4;
	mul.lo.s32 	%r19, %r1, 144;
	mov.u32 	%r20, _ZZ17simulate_version4diidddddddPdS_S_iE5tempR;
	add.s32 	%r21, %r20, %r19;
	shl.b32 	%r22, %r2, 3;
	add.s32 	%r23, %r21, %r22;
	add.s32 	%r6, %r23, 144;
	mov.u32 	%r24, _ZZ17simulate_version4diidddddddPdS_S_iE10tempE_prev;
	add.s32 	%r7, %r24, %r19;
	add.s32 	%r8, %r7, 144;
	add.s32 	%r9, %r8, %r22;
	not.pred 	%p6, %p1;
	@%p6 bra 	$L__BB4_2;
	mul.wide.s32 	%rd6, %r5, 8;
	add.s64 	%rd7, %rd2, %rd6;
	ld.global.f64 	%fd9, [%rd7];
	st.shared.f64 	[%r6+8], %fd9;
	add.s64 	%rd8, %rd1, %rd6;
	ld.global.f64 	%fd10, [%rd8];
	st.shared.f64 	[%r9+8], %fd10;
$L__BB4_2:
	setp.eq.s32 	%p7, %r2, 15;
	@%p7 bra 	$L__BB4_5;
	setp.ne.s32 	%p8, %r2, 0;
	@%p8 bra 	$L__BB4_6;
	add.s32 	%r25, %r4, %r3;
	mul.wide.s32 	%rd11, %r25, 8;
	add.s64 	%rd12, %rd1, %rd11;
	ld.global.f64 	%fd12, [%rd12];
	st.shared.f64 	[%r8], %fd12;
	bra.uni 	$L__BB4_6;
$L__BB4_5:
	mul.wide.s32 	%rd9, %r5, 8;
	add.s64 	%rd10, %rd1, %rd9;
	ld.global.f64 	%fd11, [%rd10+8];
	st.shared.f64 	[%r7+280], %fd11;
$L__BB4_6:
	setp.eq.s32 	%p9, %r1, 15;
	@%p9 bra 	$L__BB4_9;
	setp.ne.s32 	%p10, %r1, 0;
	@%p10 bra 	$L__BB4_10;
	sub.s32 	%r30, %r5, %r10;
	mul.wide.s32 	%rd15, %r30, 8;
	add.s64 	%rd16, %rd1, %rd15;
	ld.global.f64 	%fd14, [%rd16];
	shl.b32 	%r31, %r2, 3;
	mov.u32 	%r32, _ZZ17simulate_version4diidddddddPdS_S_iE10tempE_prev;
	add.s32 	%r33, %r32, %r31;
	st.shared.f64 	[%r33+8], %fd14;
	bra.uni 	$L__BB4_10;
$L__BB4_9:
	add.s32 	%r26, %r5, %r10;
	mul.wide.s32 	%rd13, %r26, 8;
	add.s64 	%rd14, %rd1, %rd13;
	ld.global.f64 	%fd13, [%rd14];
	shl.b32 	%r27, %r2, 3;
	mov.u32 	%r28, _ZZ17simulate_version4diidddddddPdS_S_iE10tempE_prev;
	add.s32 	%r29, %r28, %r27;
	st.shared.f64 	[%r29+2456], %fd13;
$L__BB4_10:
	bar.sync 	0;
	@%p6 bra 	$L__BB4_12;
	ld.param.f64 	%fd48, [_Z17simulate_version4diidddddddPdS_S_i_param_6];
	ld.param.f64 	%fd47, [_Z17simulate_version4diidddddddPdS_S_i_param_5];
	ld.param.f64 	%fd46, [_Z17simulate_version4diidddddddPdS_S_i_param_0];
	ld.shared.f64 	%fd15, [%r9+8];
	ld.shared.f64 	%fd16, [%r9+16];
	ld.shared.f64 	%fd17, [%r9];
	add.f64 	%fd18, %fd16, %fd17;
	fma.rn.f64 	%fd19, %fd15, 0dC010000000000000, %fd18;
	ld.shared.f64 	%fd20, [%r9+152];
	add.f64 	%fd21, %fd20, %fd19;
	ld.shared.f64 	%fd22, [%r9+-136];
	add.f64 	%fd23, %fd22, %fd21;
	fma.rn.f64 	%fd24, %fd46, %fd23, %fd15;
	mov.u32 	%r34, _ZZ17simulate_version4diidddddddPdS_S_iE5tempE;
	mad.lo.s32 	%r35, %r1, 144, %r34;
	shl.b32 	%r36, %r2, 3;
	add.s32 	%r37, %r35, %r36;
	st.shared.f64 	[%r37+152], %fd24;
	ld.shared.f64 	%fd25, [%r6+8];
	mul.f64 	%fd26, %fd2, %fd24;
	sub.f64 	%fd27, %fd24, %fd47;
	mul.f64 	%fd28, %fd26, %fd27;
	add.f64 	%fd29, %fd24, 0dBFF0000000000000;
	mul.f64 	%fd30, %fd29, %fd28;
	fma.rn.f64 	%fd31, %fd25, %fd24, %fd30;
	mul.f64 	%fd32, %fd3, %fd31;
	sub.f64 	%fd33, %fd24, %fd32;
	mul.f64 	%fd34, %fd6, %fd25;
	add.f64 	%fd35, %fd7, %fd33;
	div.rn.f64 	%fd36, %fd34, %fd35;
	add.f64 	%fd37, %fd48, %fd36;
	mul.f64 	%fd38, %fd3, %fd37;
	neg.f64 	%fd39, %fd25;
	mul.f64 	%fd40, %fd2, %fd33;
	sub.f64 	%fd41, %fd33, %fd8;
	add.f64 	%fd42, %fd41, 0dBFF0000000000000;
	mul.f64 	%fd43, %fd40, %fd42;
	sub.f64 	%fd44, %fd39, %fd43;
	fma.rn.f64 	%fd45, %fd38, %fd44, %fd25;
	cvta.to.global.u64 	%rd17, %rd3;
	mul.wide.s32 	%rd18, %r5, 8;
	add.s64 	%rd19, %rd17, %rd18;
	st.global.f64 	[%rd19], %fd33;
	add.s64 	%rd20, %rd2, %rd18;
	st.global.f64 	[%rd20], %fd45;
$L__BB4_12:
	ret;

}


// ===== COMPILED SASS (sm_100) =====

	.target	sm_100

	.elftype	@"ET_EXEC"


//--------------------- .note.nv.tkinfo           --------------------------
	.section	.note.nv.tkinfo,"",@"SHT_NOTE"
	.sectionflags	@"SHF_NOTE_NV_TKINFO"
	.tkinfo
        /*0018*/ 	.word	0x00000002
        /*0030*/ 	.string	""
        /*0030*/ 	.string	"ptxas"
        /*0030*/ 	.string	"Cuda compilation tools, release 13.0, V13.0.88"
        /*0030*/ 	.string	"Build cuda_13.0.r13.0/compiler.36424714_0"
        /*0030*/ 	.string	"-arch sm_100 -m 64 "



//--------------------- .note.nv.cuinfo           --------------------------
	.section	.note.nv.cuinfo,"",@"SHT_NOTE"
	.sectionflags	@"SHF_NOTE_NV_CUINFO"
        /*0018*/ 	.short	0x0002
        /*001a*/ 	.short	0x0064
        /*001c*/ 	.short	0x0082
	.zero		2


//--------------------- .nv.info                  --------------------------
	.section	.nv.info,"",@"SHT_CUDA_INFO"
	.align	4


	//----- nvinfo : EIATTR_REGCOUNT
	.align		4
        /*0000*/ 	.byte	0x04, 0x2f
        /*0002*/ 	.short	(.L_1 - .L_0)
	.align		4
.L_0:
        /*0004*/ 	.word	index@(_Z21simulate_version1_PDEdiidddddddPdS_S_i)
        /*0008*/ 	.word	0x00000012


	//----- nvinfo : EIATTR_FRAME_SIZE
	.align		4
.L_1:
        /*000c*/ 	.byte	0x04, 0x11
        /*000e*/ 	.short	(.L_3 - .L_2)
	.align		4
.L_2:
        /*0010*/ 	.word	index@(_Z21simulate_version1_PDEdiidddddddPdS_S_i)
        /*0014*/ 	.word	0x00000000


	//----- nvinfo : EIATTR_REGCOUNT
	.align		4
.L_3:
        /*0018*/ 	.byte	0x04, 0x2f
        /*001a*/ 	.short	(.L_5 - .L_4)
	.align		4
.L_4:
        /*001c*/ 	.word	index@(_Z21simulate_version1_ODEdiidddddddPdS_S_i)
        /*0020*/ 	.word	0x0000001d


	//----- nvinfo : EIATTR_FRAME_SIZE
	.align		4
.L_5:
        /*0024*/ 	.byte	0x04, 0x11
        /*0026*/ 	.short	(.L_7 - .L_6)
	.align		4
.L_6:
        /*0028*/ 	.word	index@($__internal_3_$__cuda_sm20_div_rn_f64_full)
        /*002c*/ 	.word	0x00000000


	//----- nvinfo : EIATTR_FRAME_SIZE
	.align		4
.L_7:
        /*0030*/ 	.byte	0x04, 0x11
        /*0032*/ 	.short	(.L_9 - .L_8)
	.align		4
.L_8:
        /*0034*/ 	.word	index@(_Z21simulate_version1_ODEdiidddddddPdS_S_i)
        /*0038*/ 	.word	0x00000000


	//----- nvinfo : EIATTR_REGCOUNT
	.align		4
.L_9:
        /*003c*/ 	.byte	0x04, 0x2f
        /*003e*/ 	.short	(.L_11 - .L_10)
	.align		4
.L_10:
        /*0040*/ 	.word	index@(_Z17simulate_version2diidddddddPdS_S_i)
        /*0044*/ 	.word	0x0000001d


	//----- nvinfo : EIATTR_FRAME_SIZE
	.align		4
.L_11:
        /*0048*/ 	.byte	0x04, 0x11
        /*004a*/ 	.short	(.L_13 - .L_12)
	.align		4
.L_12:
        /*004c*/ 	.word	index@($__internal_2_$__cuda_sm20_div_rn_f64_full)
        /*0050*/ 	.word	0x00000000


	//----- nvinfo : EIATTR_FRAME_SIZE
	.align		4
.L_13:
        /*0054*/ 	.byte	0x04, 0x11
        /*0056*/ 	.short	(.L_15 - .L_14)
	.align		4
.L_14:
        /*0058*/ 	.word	index@(_Z17simulate_version2diidddddddPdS_S_i)
        /*005c*/ 	.word	0x00000000


	//----- nvinfo : EIATTR_REGCOUNT
	.align		4
.L_15:
        /*0060*/ 	.byte	0x04, 0x2f
        /*0062*/ 	.short	(.L_17 - .L_16)
	.align		4
.L_16:
        /*0064*/ 	.word	index@(_Z17simulate_version3diidddddddPdS_S_i)
        /*0068*/ 	.word	0x0000001e


	//----- nvinfo : EIATTR_FRAME_SIZE
	.align		4
.L_17:
        /*006c*/ 	.byte	0x04, 0x11
        /*006e*/ 	.short	(.L_19 - .L_18)
	.align		4
.L_18:
        /*0070*/ 	.word	index@($__internal_1_$__cuda_sm20_div_rn_f64_full)
        /*0074*/ 	.word	0x00000000


	//----- nvinfo : EIATTR_FRAME_SIZE
	.align		4
.L_19:
        /*0078*/ 	.byte	0x04, 0x11
        /*007a*/ 	.short	(.L_21 - .L_20)
	.align		4
.L_20:
        /*007c*/ 	.word	index@(_Z17simulate_version3diidddddddPdS_S_i)
        /*0080*/ 	.word	0x00000000


	//----- nvinfo : EIATTR_REGCOUNT
	.align		4
.L_21:
        /*0084*/ 	.byte	0x04, 0x2f
        /*0086*/ 	.short	(.L_23 - .L_22)
	.align		4
.L_22:
        /*0088*/ 	.word	index@(_Z17simulate_version4diidddddddPdS_S_i)
        /*008c*/ 	.word	0x0000001c


	//----- nvinfo : EIATTR_FRAME_SIZE
	.align		4
.L_23:
        /*0090*/ 	.byte	0x04, 0x11
        /*0092*/ 	.short	(.L_25 - .L_24)
	.align		4
.L_24:
        /*0094*/ 	.word	index@($__internal_0_$__cuda_sm20_div_rn_f64_full)
        /*0098*/ 	.word	0x00000000


	//----- nvinfo : EIATTR_FRAME_SIZE
	.align		4
.L_25:
        /*009c*/ 	.byte	0x04, 0x11
        /*009e*/ 	.short	(.L_27 - .L_26)
	.align		4
.L_26:
        /*00a0*/ 	.word	index@(_Z17simulate_version4diidddddddPdS_S_i)
        /*00a4*/ 	.word	0x00000000


	//----- nvinfo : EIATTR_MIN_STACK_SIZE
	.align		4
.L_27:
        /*00a8*/ 	.byte	0x04, 0x12
        /*00aa*/ 	.short	(.L_29 - .L_28)
	.align		4
.L_28:
        /*00ac*/ 	.word	index@(_Z17simulate_version4diidddddddPdS_S_i)
        /*00b0*/ 	.word	0x00000000


	//----- nvinfo : EIATTR_MIN_STACK_SIZE
	.align		4
.L_29:
        /*00b4*/ 	.byte	0x04, 0x12
        /*00b6*/ 	.short	(.L_31 - .L_30)
	.align		4
.L_30:
        /*00b8*/ 	.word	index@(_Z17simulate_version3diidddddddPdS_S_i)
        /*00bc*/ 	.word	0x00000000


	//----- nvinfo : EIATTR_MIN_STACK_SIZE
	.align		4
.L_31:
        /*00c0*/ 	.byte	0x04, 0x12
        /*00c2*/ 	.short	(.L_33 - .L_32)
	.align		4
.L_32:
        /*00c4*/ 	.word	index@(_Z17simulate_version2diidddddddPdS_S_i)
        /*00c8*/ 	.word	0x00000000


	//----- nvinfo : EIATTR_MIN_STACK_SIZE
	.align		4
.L_33:
        /*00cc*/ 	.byte	0x04, 0x12
        /*00ce*/ 	.short	(.L_35 - .L_34)
	.align		4
.L_34:
        /*00d0*/ 	.word	index@(_Z21simulate_version1_ODEdiidddddddPdS_S_i)
        /*00d4*/ 	.word	0x00000000


	//----- nvinfo : EIATTR_MIN_STACK_SIZE
	.align		4
.L_35:
        /*00d8*/ 	.byte	0x04, 0x12
        /*00da*/ 	.short	(.L_37 - .L_36)
	.align		4
.L_36:
        /*00dc*/ 	.word	index@(_Z21simulate_version1_PDEdiidddddddPdS_S_i)
        /*00e0*/ 	.word	0x00000000
.L_37:


//--------------------- .nv.compat                --------------------------
	.section	.nv.compat,"",@"SHT_CUDA_COMPAT_INFO"
	.align	4
        /*0000*/ 	.byte	0x02, 0x09, 0x00, 0x00, 0x02, 0x02, 0x01, 0x00, 0x02, 0x05, 0x05, 0x00, 0x03, 0x07, 0x01, 0x01
        /*0010*/ 	.byte	0x02, 0x03, 0x00, 0x00, 0x02, 0x06, 0x01, 0x00, 0x04, 0x0b, 0x08, 0x00, 0x01, 0x00, 0x00, 0x00
        /*0020*/ 	.byte	0x00, 0x00, 0x00, 0x00


//--------------------- .nv.info._Z17simulate_version4diidddddddPdS_S_i --------------------------
	.section	.nv.info._Z17simulate_version4diidddddddPdS_S_i,"",@"SHT_CUDA_INFO"
	.sectionflags	@""
	.align	4


	//----- nvinfo : EIATTR_CUDA_API_VERSION
	.align		4
        /*0000*/ 	.byte	0x04, 0x37
        /*0002*/ 	.short	(.L_39 - .L_38)
.L_38:
        /*0004*/ 	.word	0x00000082


	//----- nvinfo : EIATTR_KPARAM_INFO
	.align		4
.L_39:
        /*0008*/ 	.byte	0x04, 0x17
        /*000a*/ 	.short	(.L_41 - .L_40)
.L_40:
        /*000c*/ 	.word	0x00000000
        /*0010*/ 	.short	0x000d
        /*0012*/ 	.short	0x0060
        /*0014*/ 	.byte	0x00, 0xf0, 0x11, 0x00


	//----- nvinfo : EIATTR_KPARAM_INFO
	.align		4
.L_41:
        /*0018*/ 	.byte	0x04, 0x17
        /*001a*/ 	.short	(.L_43 - .L_42)
.L_42:
        /*001c*/ 	.word	0x00000000
        /*0020*/ 	.short	0x000c
        /*0022*/ 	.short	0x0058
        /*0024*/ 	.byte	0x00, 0xf5, 0x21, 0x00


	//----- nvinfo : EIATTR_KPARAM_INFO
	.align		4
.L_43:
        /*0028*/ 	.byte	0x04, 0x17
        /*002a*/ 	.short	(.L_45 - .L_44)
.L_44:
        /*002c*/ 	.word	0x00000000
        /*0030*/ 	.short	0x000b
        /*0032*/ 	.short	0x0050
        /*0034*/ 	.byte	0x00, 0xf5, 0x21, 0x00


	//----- nvinfo : EIATTR_KPARAM_INFO
	.align		4
.L_45:
        /*0038*/ 	.byte	0x04, 0x17
        /*003a*/ 	.short	(.L_47 - .L_46)
.L_46:
        /*003c*/ 	.word	0x00000000
        /*0040*/ 	.short	0x000a
        /*0042*/ 	.short	0x0048
        /*0044*/ 	.byte	0x00, 0xf5, 0x21, 0x00


	//----- nvinfo : EIATTR_KPARAM_INFO
	.align		4
.L_47:
        /*0048*/ 	.byte	0x04, 0x17
        /*004a*/ 	.short	(.L_49 - .L_48)
.L_48:
        /*004c*/ 	.word	0x00000000
        /*0050*/ 	.short	0x0009
        /*0052*/ 	.short	0x0040
        /*0054*/ 	.byte	0x00, 0xf0, 0x21, 0x00


	//----- nvinfo : EIATTR_KPARAM_INFO
	.align		4
.L_49:
        /*0058*/ 	.byte	0x04, 0x17
        /*005a*/ 	.short	(.L_51 - .L_50)
.L_50:
        /*005c*/ 	.word	0x00000000
        /*0060*/ 	.short	0x0008
        /*0062*/ 	.short	0x0038
        /*0064*/ 	.byte	0x00, 0xf0, 0x21, 0x00


	//----- nvinfo : EIATTR_KPARAM_INFO
	.align		4
.L_51:
        /*0068*/ 	.byte	0x04, 0x17
        /*006a*/ 	.short	(.L_53 - .L_52)
.L_52:
        /*006c*/ 	.word	0x00000000
        /*0070*/ 	.short	0x0007
        /*0072*/ 	.short	0x0030
        /*0074*/ 	.byte	0x00, 0xf0, 0x21, 0x00


	//----- nvinfo : EIATTR_KPARAM_INFO
	.align		4
.L_53:
        /*0078*/ 	.byte	0x04, 0x17
        /*007a*/ 	.short	(.L_55 - .L_54)
.L_54:
        /*007c*/ 	.word	0x00000000
        /*0080*/ 	.short	0x0006
        /*0082*/ 	.short	0x0028
        /*0084*/ 	.byte	0x00, 0xf0, 0x21, 0x00


	//----- nvinfo : EIATTR_KPARAM_INFO
	.align		4
.L_55:
        /*0088*/ 	.byte	0x04, 0x17
        /*008a*/ 	.short	(.L_57 - .L_56)
.L_56:
        /*008c*/ 	.word	0x00000000
        /*0090*/ 	.short	0x0005
        /*0092*/ 	.short	0x0020
        /*0094*/ 	.byte	0x00, 0xf0, 0x21, 0x00


	//----- nvinfo : EIATTR_KPARAM_INFO
	.align		4
.L_57:
        /*0098*/ 	.byte	0x04, 0x17
        /*009a*/ 	.short	(.L_59 - .L_58)
.L_58:
        /*009c*/ 	.word	0x00000000
        /*00a0*/ 	.short	0x0004
        /*00a2*/ 	.short	0x0018
        /*00a4*/ 	.byte	0x00, 0xf0, 0x21, 0x00


	//----- nvinfo : EIATTR_KPARAM_INFO
	.align		4
.L_59:
        /*00a8*/ 	.byte	0x04, 0x17
        /*00aa*/ 	.short	(.L_61 - .L_60)
.L_60:
        /*00ac*/ 	.word	0x00000000
        /*00b0*/ 	.short	0x0003
        /*00b2*/ 	.short	0x0010
        /*00b4*/ 	.byte	0x00, 0xf0, 0x21, 0x00


	//----- nvinfo : EIATTR_KPARAM_INFO
	.align		4
.L_61:
        /*00b8*/ 	.byte	0x04, 0x17
        /*00ba*/ 	.short	(.L_63 - .L_62)
.L_62:
        /*00bc*/ 	.word	0x00000000
        /*00c0*/ 	.short	0x0002
        /*00c2*/ 	.short	0x000c
        /*00c4*/ 	.byte	0x00, 0xf0, 0x11, 0x00


	//----- nvinfo : EIATTR_KPARAM_INFO
	.align		4
.L_63:
        /*00c8*/ 	.byte	0x04, 0x17
        /*00ca*/ 	.short	(.L_65 - .L_64)
.L_64:
        /*00cc*/ 	.word	0x00000000
        /*00d0*/ 	.short	0x0001
        /*00d2*/ 	.short	0x0008
        /*00d4*/ 	.byte	0x00, 0xf0, 0x11, 0x00


	//----- nvinfo : EIATTR_KPARAM_INFO
	.align		4
.L_65:
        /*00d8*/ 	.byte	0x04, 0x17
        /*00da*/ 	.short	(.L_67 - .L_66)
.L_66:
        /*00dc*/ 	.word	0x00000000
        /*00e0*/ 	.short	0x0000
        /*00e2*/ 	.short	0x0000
        /*00e4*/ 	.byte	0x00, 0xf0, 0x21, 0x00


	//----- nvinfo : EIATTR_SPARSE_MMA_MASK
	.align		4
.L_67:
        /*00e8*/ 	.byte	0x03, 0x50
        /*00ea*/ 	.short	0x0000


	//----- nvinfo : EIATTR_MAXREG_COUNT
	.align		4
        /*00ec*/ 	.byte	0x03, 0x1b
        /*00ee*/ 	.short	0x00ff


	//----- nvinfo : EIATTR_NUM_BARRIERS
	.align		4
        /*00f0*/ 	.byte	0x02, 0x4c
        /*00f2*/ 	.byte	0x01
	.zero		1


	//----- nvinfo : EIATTR_MERCURY_ISA_VERSION
	.align		4
        /*00f4*/ 	.byte	0x03, 0x5f
        /*00f6*/ 	.short	0x0101


	//----- nvinfo : EIATTR_VRC_CTA_INIT_COUNT
	.align		4
        /*00f8*/ 	.byte	0x02, 0x4a
	.zero		1
	.zero		1


	//----- nvinfo : EIATTR_EXIT_INSTR_OFFSETS
	.align		4
        /*00fc*/ 	.byte	0x04, 0x1c
        /*00fe*/ 	.short	(.L_69 - .L_68)


	//   ....[0]....
.L_68:
        /*0100*/ 	.word	0x00000470


	//   ....[1]....
        /*0104*/ 	.word	0x00000870


	//----- nvinfo : EIATTR_CRS_STACK_SIZE
	.align		4
.L_69:
        /*0108*/ 	.byte	0x04, 0x1e
        /*010a*/ 	.short	(.L_71 - .L_70)
.L_70:
        /*010c*/ 	.word	0x00000000


	//----- nvinfo : EIATTR_CBANK_PARAM_SIZE
	.align		4
.L_71:
        /*0110*/ 	.byte	0x03, 0x19
        /*0112*/ 	.short	0x0064


	//----- nvinfo : EIATTR_PARAM_CBANK
	.align		4
        /*0114*/ 	.byte	0x04, 0x0a
        /*0116*/ 	.short	(.L_73 - .L_72)
	.align		4
.L_72:
        /*0118*/ 	.word	index@(.nv.constant0._Z17simulate_version4diidddddddPdS_S_i)
        /*011c*/ 	.short	0x0380
        /*011e*/ 	.short	0x0064


	//----- nvinfo : EIATTR_SW_WAR
	.align		4
.L_73:
        /*0120*/ 	.byte	0x04, 0x36
        /*0122*/ 	.short	(.L_75 - .L_74)
.L_74:
        /*0124*/ 	.word	0x00000008
.L_75:


//--------------------- .nv.info._Z17simulate_version3diidddddddPdS_S_i --------------------------
	.section	.nv.info._Z17simulate_version3diidddddddPdS_S_i,"",@"SHT_CUDA_INFO"
	.sectionflags	@""
	.align	4


	//----- nvinfo : EIATTR_CUDA_API_VERSION
	.align		4
        /*0000*/ 	.byte	0x04, 0x37
        /*0002*/ 	.short	(.L_77 - .L_76)
.L_76:
        /*0004*/ 	.word	0x00000082


	//----- nvinfo : EIATTR_KPARAM_INFO
	.align		4
.L_77:
        /*0008*/ 	.byte	0x04, 0x17
        /*000a*/ 	.short	(.L_79 - .L_78)
.L_78:
        /*000c*/ 	.word	0x00000000
        /*0010*/ 	.short	0x000d
        /*0012*/ 	.short	0x0060
        /*0014*/ 	.byte	0x00, 0xf0, 0x11, 0x00


	//----- nvinfo : EIATTR_KPARAM_INFO
	.align		4
.L_79:
        /*0018*/ 	.byte	0x04, 0x17
        /*001a*/ 	.short	(.L_81 - .L_80)
.L_80:
        /*001c*/ 	.word	0x00000000
        /*0020*/ 	.short	0x000c
        /*0022*/ 	.short	0x0058
        /*0024*/ 	.byte	0x00, 0xf5, 0x21, 0x00


	//----- nvinfo : EIATTR_KPARAM_INFO
	.align		4
.L_81:
        /*0028*/ 	.byte	0x04, 0x17
        /*002a*/ 	.short	(.L_83 - .L_82)
.L_82:
        /*002c*/ 	.word	0x00000000
        /*0030*/ 	.short	0x000b
        /*0032*/ 	.short	0x0050
        /*0034*/ 	.byte	0x00, 0xf5, 0x21, 0x00


	//----- nvinfo : EIATTR_KPARAM_INFO
	.align		4
.L_83:
        /*0038*/ 	.byte	0x04, 0x17
        /*003a*/ 	.short	(.L_85 - .L_84)
.L_84:
        /*003c*/ 	.word	0x00000000
        /*0040*/ 	.short	0x000a
        /*0042*/ 	.short	0x0048
        /*0044*/ 	.byte	0x00, 0xf5, 0x21, 0x00


	//----- nvinfo : EIATTR_KPARAM_INFO
	.align		4
.L_85:
        /*0048*/ 	.byte	0x04, 0x17
        /*004a*/ 	.short	(.L_87 - .L_86)
.L_86:
        /*004c*/ 	.word	0x00000000
        /*0050*/ 	.short	0x0009
        /*0052*/ 	.short	0x0040
        /*0054*/ 	.byte	0x00, 0xf0, 0x21, 0x00


	//----- nvinfo : EIATTR_KPARAM_INFO
	.align		4
.L_87:
        /*0058*/ 	.byte	0x04, 0x17
        /*005a*/ 	.short	(.L_89 - .L_88)
.L_88:
        /*005c*/ 	.word	0x00000000
        /*0060*/ 	.short	0x0008
        /*0062*/ 	.short	0x0038
        /*0064*/ 	.byte	0x00, 0xf0, 0x21, 0x00


	//----- nvinfo : EIATTR_KPARAM_INFO
	.align		4
.L_89:
        /*0068*/ 	.byte	0x04, 0x17
        /*006a*/ 	.short	(.L_91 - .L_90)
.L_90:
        /*006c*/ 	.word	0x00000000
        /*0070*/ 	.short	0x0007
        /*0072*/ 	.short	0x0030
        /*0074*/ 	.byte	0x00, 0xf0, 0x21, 0x00


	//----- nvinfo : EIATTR_KPARAM_INFO
	.align		4
.L_91:
        /*0078*/ 	.byte	0x04, 0x17
        /*007a*/ 	.short	(.L_93 - .L_92)
.L_92:
        /*007c*/ 	.word	0x00000000
        /*0080*/ 	.short	0x0006
        /*0082*/ 	.short	0x0028
        /*0084*/ 	.byte	0x00, 0xf0, 0x21, 0x00


	//----- nvinfo : EIATTR_KPARAM_INFO
	.align		4
.L_93:
        /*0088*/ 	.byte	0x04, 0x17
        /*008a*/ 	.short	(.L_95 - .L_94)
.L_94:
        /*008c*/ 	.word	0x00000000
        /*0090*/ 	.short	0x0005
        /*0092*/ 	.short	0x0020
        /*0094*/ 	.byte	0x00, 0xf0, 0x21, 0x00


	//----- nvinfo : EIATTR_KPARAM_INFO
	.align		4
.L_95:
        /*0098*/ 	.byte	0x04, 0x17
        /*009a*/ 	.short	(.L_97 - .L_96)
.L_96:
        /*009c*/ 	.word	0x00000000
        /*00a0*/ 	.short	0x0004
        /*00a2*/ 	.short	0x0018
        /*00a4*/ 	.byte	0x00, 0xf0, 0x21, 0x00


	//----- nvinfo : EIATTR_KPARAM_INFO
	.align		4
.L_97:
        /*00a8*/ 	.byte	0x04, 0x17
        /*00aa*/ 	.short	(.L_99 - .L_98)
.L_98:
        /*00ac*/ 	.word	0x00000000
        /*00b0*/ 	.short	0x0003
        /*00b2*/ 	.short	0x0010
        /*00b4*/ 	.byte	0x00, 0xf0, 0x21, 0x00


	//----- nvinfo : EIATTR_KPARAM_INFO
	.align		4
.L_99:
        /*00b8*/ 	.byte	0x04, 0x17
        /*00ba*/ 	.short	(.L_101 - .L_100)
.L_100:
        /*00bc*/ 	.word	0x00000000
        /*00c0*/ 	.short	0x0002
        /*00c2*/ 	.short	0x000c
        /*00c4*/ 	.byte	0x00, 0xf0, 0x11, 0x00


	//----- nvinfo : EIATTR_KPARAM_INFO
	.align		4
.L_101:
        /*00c8*/ 	.byte	0x04, 0x17
        /*00ca*/ 	.short	(.L_103 - .L_102)
.L_102:
        /*00cc*/ 	.word	0x00000000
        /*00d0*/ 	.short	0x0001
        /*00d2*/ 	.short	0x0008
        /*00d4*/ 	.byte	0x00, 0xf0, 0x11, 0x00


	//----- nvinfo : EIATTR_KPARAM_INFO
	.align		4
.L_103:
        /*00d8*/ 	.byte	0x04, 0x17
        /*00da*/ 	.short	(.L_105 - .L_104)
.L_104:
        /*00dc*/ 	.word	0x00000000
        /*00e0*/ 	.short	0x0000
        /*00e2*/ 	.short	0x0000
        /*00e4*/ 	.byte	0x00, 0xf0, 0x21, 0x00


	//----- nvinfo : EIATTR_SPARSE_MMA_MASK
	.align		4
.L_105:
        /*00e8*/ 	.byte	0x03, 0x50
        /*00ea*/ 	.short	0x0000


	//----- nvinfo : EIATTR_MAXREG_COUNT
	.align		4
        /*00ec*/ 	.byte	0x03, 0x1b
        /*00ee*/ 	.short	0x00ff


	//----- nvinfo : EIATTR_MERCURY_ISA_VERSION
	.align		4
        /*00f0*/ 	.byte	0x03, 0x5f
        /*00f2*/ 	.short	0x0101


	//----- nvinfo : EIATTR_VRC_CTA_INIT_COUNT
	.align		4
        /*00f4*/ 	.byte	0x02, 0x4a
	.zero		1
	.zero		1


	//----- nvinfo : EIATTR_EXIT_INSTR_OFFSETS
	.align		4
        /*00f8*/ 	.byte	0x04, 0x1c
        /*00fa*/ 	.short	(.L_107 - .L_106)


	//   ....[0]....
.L_106:
        /*00fc*/ 	.word	0x000000e0


	//   ....[1]....
        /*0100*/ 	.word	0x00000580


	//----- nvinfo : EIATTR_CRS_STACK_SIZE
	.align		4
.L_107:
        /*0104*/ 	.byte	0x04, 0x1e
        /*0106*/ 	.short	(.L_109 - .L_108)
.L_108:
        /*0108*/ 	.word	0x00000000


	//----- nvinfo : EIATTR_CBANK_PARAM_SIZE
	.align		4
.L_109:
        /*010c*/ 	.byte	0x03, 0x19
        /*010e*/ 	.short	0x0064


	//----- nvinfo : EIATTR_PARAM_CBANK
	.align		4
        /*0110*/ 	.byte	0x04, 0x0a
        /*0112*/ 	.short	(.L_111 - .L_110)
	.align		4
.L_110:
        /*0114*/ 	.word	index@(.nv.constant0._Z17simulate_version3diidddddddPdS_S_i)
        /*0118*/ 	.short	0x0380
        /*011a*/ 	.short	0x0064


	//----- nvinfo : EIATTR_SW_WAR
	.align		4
.L_111:
        /*011c*/ 	.byte	0x04, 0x36
        /*011e*/ 	.short	(.L_113 - .L_112)
.L_112:
        /*0120*/ 	.word	0x00000008
.L_113:


//--------------------- .nv.info._Z17simulate_version2diidddddddPdS_S_i --------------------------
	.section	.nv.info._Z17simulate_version2diidddddddPdS_S_i,"",@"SHT_CUDA_INFO"
	.sectionflags	@""
	.align	4


	//----- nvinfo : EIATTR_CUDA_API_VERSION
	.align		4
        /*0000*/ 	.byte	0x04, 0x37
        /*0002*/ 	.short	(.L_115 - .L_114)
.L_114:
        /*0004*/ 	.word	0x00000082


	//----- nvinfo : EIATTR_KPARAM_INFO
	.align		4
.L_115:
        /*0008*/ 	.byte	0x04, 0x17
        /*000a*/ 	.short	(.L_117 - .L_116)
.L_116:
        /*000c*/ 	.word	0x00000000
        /*0010*/ 	.short	0x000d
        /*0012*/ 	.short	0x0060
        /*0014*/ 	.byte	0x00, 0xf0, 0x11, 0x00


	//----- nvinfo : EIATTR_KPARAM_INFO
	.align		4
.L_117:
        /*0018*/ 	.byte	0x04, 0x17
        /*001a*/ 	.short	(.L_119 - .L_118)
.L_118:
        /*001c*/ 	.word	0x00000000
        /*0020*/ 	.short	0x000c
        /*0022*/ 	.short	0x0058
        /*0024*/ 	.byte	0x00, 0xf5, 0x21, 0x00


	//----- nvinfo : EIATTR_KPARAM_INFO
	.align		4
.L_119:
        /*0028*/ 	.byte	0x04, 0x17
        /*002a*/ 	.short	(.L_121 - .L_120)
.L_120:
        /*002c*/ 	.word	0x00000000
        /*0030*/ 	.short	0x000b
        /*0032*/ 	.short	0x0050
        /*0034*/ 	.byte	0x00, 0xf5, 0x21, 0x00


	//----- nvinfo : EIATTR_KPARAM_INFO
	.align		4
.L_121:
        /*0038*/ 	.byte	0x04, 0x17
        /*003a*/ 	.short	(.L_123 - .L_122)
.L_122:
        /*003c*/ 	.word	0x00000000
        /*0040*/ 	.short	0x000a
        /*0042*/ 	.short	0x0048
        /*0044*/ 	.byte	0x00, 0xf5, 0x21, 0x00


	//----- nvinfo : EIATTR_KPARAM_INFO
	.align		4
.L_123:
        /*0048*/ 	.byte	0x04, 0x17
        /*004a*/ 	.short	(.L_125 - .L_124)
.L_124:
        /*004c*/ 	.word	0x00000000
        /*0050*/ 	.short	0x0009
        /*0052*/ 	.short	0x0040
        /*0054*/ 	.byte	0x00, 0xf0, 0x21, 0x00


	//----- nvinfo : EIATTR_KPARAM_INFO
	.align		4
.L_125:
        /*0058*/ 	.byte	0x04, 0x17
        /*005a*/ 	.short	(.L_127 - .L_126)
.L_126:
        /*005c*/ 	.word	0x00000000
        /*0060*/ 	.short	0x0008
        /*0062*/ 	.short	0x0038
        /*0064*/ 	.byte	0x00, 0xf0, 0x21, 0x00


	//----- nvinfo : EIATTR_KPARAM_INFO
	.align		4
.L_127:
        /*0068*/ 	.byte	0x04, 0x17
        /*006a*/ 	.short	(.L_129 - .L_128)
.L_128:
        /*006c*/ 	.word	0x00000000
        /*0070*/ 	.short	0x0007
        /*0072*/ 	.short	0x0030
        /*0074*/ 	.byte	0x00, 0xf0, 0x21, 0x00


	//----- nvinfo : EIATTR_KPARAM_INFO
	.align		4
.L_129:
        /*0078*/ 	.byte	0x04, 0x17
        /*007a*/ 	.short	(.L_131 - .L_130)
.L_130:
        /*007c*/ 	.word	0x00000000
        /*0080*/ 	.short	0x0006
        /*0082*/ 	.short	0x0028
        /*0084*/ 	.byte	0x00, 0xf0, 0x21, 0x00


	//----- nvinfo : EIATTR_KPARAM_INFO
	.align		4
.L_131:
        /*0088*/ 	.byte	0x04, 0x17
        /*008a*/ 	.short	(.L_133 - .L_132)
.L_132:
        /*008c*/ 	.word	0x00000000
        /*0090*/ 	.short	0x0005
        /*0092*/ 	.short	0x0020
        /*0094*/ 	.byte	0x00, 0xf0, 0x21, 0x00


	//----- nvinfo : EIATTR_KPARAM_INFO
	.align		4
.L_133:
        /*0098*/ 	.byte	0x04, 0x17
        /*009a*/ 	.short	(.L_135 - .L_134)
.L_134:
        /*009c*/ 	.word	0x00000000
        /*00a0*/ 	.short	0x0004
        /*00a2*/ 	.short	0x0018
        /*00a4*/ 	.byte	0x00, 0xf0, 0x21, 0x00


	//----- nvinfo : EIATTR_KPARAM_INFO
	.align		4
.L_135:
        /*00a8*/ 	.byte	0x04, 0x17
        /*00aa*/ 	.short	(.L_137 - .L_136)
.L_136:
        /*00ac*/ 	.word	0x00000000
        /*00b0*/ 	.short	0x0003
        /*00b2*/ 	.short	0x0010
        /*00b4*/ 	.byte	0x00, 0xf0, 0x21, 0x00


	//----- nvinfo : EIATTR_KPARAM_INFO
	.align		4
.L_137:
        /*00b8*/ 	.byte	0x04, 0x17
        /*00ba*/ 	.short	(.L_139 - .L_138)
.L_138:
        /*00bc*/ 	.word	0x00000000
        /*00c0*/ 	.short	0x0002
        /*00c2*/ 	.short	0x000c
        /*00c4*/ 	.byte	0x00, 0xf0, 0x11, 0x00


	//----- nvinfo : EIATTR_KPARAM_INFO
	.align		4
.L_139:
        /*00c8*/ 	.byte	0x04, 0x17
        /*00ca*/ 	.short	(.L_141 - .L_140)
.L_140:
        /*00cc*/ 	.word	0x00000000
        /*00d0*/ 	.short	0x0001
        /*00d2*/ 	.short	0x0008
        /*00d4*/ 	.byte	0x00, 0xf0, 0x11, 0x00


	//----- nvinfo : EIATTR_KPARAM_INFO
	.align		4
.L_141:
        /*00d8*/ 	.byte	0x04, 0x17
        /*00da*/ 	.short	(.L_143 - .L_142)
.L_142:
        /*00dc*/ 	.word	0x00000000
        /*00e0*/ 	.short	0x0000
        /*00e2*/ 	.short	0x0000
        /*00e4*/ 	.byte	0x00, 0xf0, 0x21, 0x00


	//----- nvinfo : EIATTR_SPARSE_MMA_MASK
	.align		4
.L_143:
        /*00e8*/ 	.byte	0x03, 0x50
        /*00ea*/ 	.short	0x0000


	//----- nvinfo : EIATTR_MAXREG_COUNT
	.align		4
        /*00ec*/ 	.byte	0x03, 0x1b
        /*00ee*/ 	.short	0x00ff


	//----- nvinfo : EIATTR_MERCURY_ISA_VERSION
	.align		4
        /*00f0*/ 	.byte	0x03, 0x5f
        /*00f2*/ 	.short	0x0101


	//----- nvinfo : EIATTR_VRC_CTA_INIT_COUNT
	.align		4
        /*00f4*/ 	.byte	0x02, 0x4a
	.zero		1
	.zero		1


	//----- nvinfo : EIATTR_EXIT_INSTR_OFFSETS
	.align		4
        /*00f8*/ 	.byte	0x04, 0x1c
        /*00fa*/ 	.short	(.L_145 - .L_144)


	//   ....[0]....
.L_144:
        /*00fc*/ 	.word	0x000000e0


	//   ....[1]....
        /*0100*/ 	.word	0x00000590


	//----- nvinfo : EIATTR_CRS_STACK_SIZE
	.align		4
.L_145:
        /*0104*/ 	.byte	0x04, 0x1e
        /*0106*/ 	.short	(.L_147 - .L_146)
.L_146:
        /*0108*/ 	.word	0x00000000


	//----- nvinfo : EIATTR_CBANK_PARAM_SIZE
	.align		4
.L_147:
        /*010c*/ 	.byte	0x03, 0x19
        /*010e*/ 	.short	0x0064


	//----- nvinfo : EIATTR_PARAM_CBANK
	.align		4
        /*0110*/ 	.byte	0x04, 0x0a
        /*0112*/ 	.short	(.L_149 - .L_148)
	.align		4
.L_148:
        /*0114*/ 	.word	index@(.nv.constant0._Z17simulate_version2diidddddddPdS_S_i)
        /*0118*/ 	.short	0x0380
        /*011a*/ 	.short	0x0064


	//----- nvinfo : EIATTR_SW_WAR
	.align		4
.L_149:
        /*011c*/ 	.byte	0x04, 0x36
        /*011e*/ 	.short	(.L_151 - .L_150)
.L_150:
        /*0120*/ 	.word	0x00000008
.L_151:


//--------------------- .nv.info._Z21simulate_version1_ODEdiidddddddPdS_S_i --------------------------
	.section	.nv.info._Z21simulate_version1_ODEdiidddddddPdS_S_i,"",@"SHT_CUDA_INFO"
	.sectionflags	@""
	.align	4


	//----- nvinfo : EIATTR_CUDA_API_VERSION
	.align		4
        /*0000*/ 	.byte	0x04, 0x37
        /*0002*/ 	.short	(.L_153 - .L_152)
.L_152:
        /*0004*/ 	.word	0x00000082


	//----- nvinfo : EIATTR_KPARAM_INFO
	.align		4
.L_153:
        /*0008*/ 	.byte	0x04, 0x17
        /*000a*/ 	.short	(.L_155 - .L_154)
.L_154:
        /*000c*/ 	.word	0x00000000
        /*0010*/ 	.short	0x000d
        /*0012*/ 	.short	0x0060
        /*0014*/ 	.byte	0x00, 0xf0, 0x11, 0x00


	//----- nvinfo : EIATTR_KPARAM_INFO
	.align		4
.L_155:
        /*0018*/ 	.byte	0x04, 0x17
        /*001a*/ 	.short	(.L_157 - .L_156)
.L_156:
        /*001c*/ 	.word	0x00000000
        /*0020*/ 	.short	0x000c
        /*0022*/ 	.short	0x0058
        /*0024*/ 	.byte	0x00, 0xf5, 0x21, 0x00


	//----- nvinfo : EIATTR_KPARAM_INFO
	.align		4
.L_157:
        /*0028*/ 	.byte	0x04, 0x17
        /*002a*/ 	.short	(.L_159 - .L_158)
.L_158:
        /*002c*/ 	.word	0x00000000
        /*0030*/ 	.short	0x000b
        /*0032*/ 	.short	0x0050
        /*0034*/ 	.byte	0x00, 0xf5, 0x21, 0x00


	//----- nvinfo : EIATTR_KPARAM_INFO
	.align		4
.L_159:
        /*0038*/ 	.byte	0x04, 0x17
        /*003a*/ 	.short	(.L_161 - .L_160)
.L_160:
        /*003c*/ 	.word	0x00000000
        /*0040*/ 	.short	0x000a
        /*0042*/ 	.short	0x0048
        /*0044*/ 	.byte	0x00, 0xf5, 0x21, 0x00


	//----- nvinfo : EIATTR_KPARAM_INFO
	.align		4
.L_161:
        /*0048*/ 	.byte	0x04, 0x17
        /*004a*/ 	.short	(.L_163 - .L_162)
.L_162:
        /*004c*/ 	.word	0x00000000
        /*0050*/ 	.short	0x0009
        /*0052*/ 	.short	0x0040
        /*0054*/ 	.byte	0x00, 0xf0, 0x21, 0x00


	//----- nvinfo : EIATTR_KPARAM_INFO
	.align		4
.L_163:
        /*0058*/ 	.byte	0x04, 0x17
        /*005a*/ 	.short	(.L_165 - .L_164)
.L_164:
        /*005c*/ 	.word	0x00000000
        /*0060*/ 	.short	0x0008
        /*0062*/ 	.short	0x0038
        /*0064*/ 	.byte	0x00, 0xf0, 0x21, 0x00


	//----- nvinfo : EIATTR_KPARAM_INFO
	.align		4
.L_165:
        /*0068*/ 	.byte	0x04, 0x17
        /*006a*/ 	.short	(.L_167 - .L_166)
.L_166:
        /*006c*/ 	.word	0x00000000
        /*0070*/ 	.short	0x0007
        /*0072*/ 	.short	0x0030
        /*0074*/ 	.byte	0x00, 0xf0, 0x21, 0x00


	//----- nvinfo : EIATTR_KPARAM_INFO
	.align		4
.L_167:
        /*0078*/ 	.byte	0x04, 0x17
        /*007a*/ 	.short	(.L_169 - .L_168)
.L_168:
        /*007c*/ 	.word	0x00000000
        /*0080*/ 	.short	0x0006
        /*0082*/ 	.short	0x0028
        /*0084*/ 	.byte	0x00, 0xf0, 0x21, 0x00


	//----- nvinfo : EIATTR_KPARAM_INFO
	.align		4
.L_169:
        /*0088*/ 	.byte	0x04, 0x17
        /*008a*/ 	.short	(.L_171 - .L_170)
.L_170:
        /*008c*/ 	.word	0x00000000
        /*0090*/ 	.short	0x0005
        /*0092*/ 	.short	0x0020
        /*0094*/ 	.byte	0x00, 0xf0, 0x21, 0x00


	//----- nvinfo : EIATTR_KPARAM_INFO
	.align		4
.L_171:
        /*0098*/ 	.byte	0x04, 0x17
        /*009a*/ 	.short	(.L_173 - .L_172)
.L_172:
        /*009c*/ 	.word	0x00000000
        /*00a0*/ 	.short	0x0004
        /*00a2*/ 	.short	0x0018
        /*00a4*/ 	.byte	0x00, 0xf0, 0x21, 0x00


	//----- nvinfo : EIATTR_KPARAM_INFO
	.align		4
.L_173:
        /*00a8*/ 	.byte	0x04, 0x17
        /*00aa*/ 	.short	(.L_175 - .L_174)
.L_174:
        /*00ac*/ 	.word	0x00000000
        /*00b0*/ 	.short	0x0003
        /*00b2*/ 	.short	0x0010
        /*00b4*/ 	.byte	0x00, 0xf0, 0x21, 0x00


	//----- nvinfo : EIATTR_KPARAM_INFO
	.align		4
.L_175:
        /*00b8*/ 	.byte	0x04, 0x17
        /*00ba*/ 	.short	(.L_177 - .L_176)
.L_176:
        /*00bc*/ 	.word	0x00000000
        /*00c0*/ 	.short	0x0002
        /*00c2*/ 	.short	0x000c
        /*00c4*/ 	.byte	0x00, 0xf0, 0x11, 0x00


	//----- nvinfo : EIATTR_KPARAM_INFO
	.align		4
.L_177:
        /*00c8*/ 	.byte	0x04, 0x17
        /*00ca*/ 	.short	(.L_179 - .L_178)
.L_178:
        /*00cc*/ 	.word	0x00000000
        /*00d0*/ 	.short	0x0001
        /*00d2*/ 	.short	0x0008
        /*00d4*/ 	.byte	0x00, 0xf0, 0x11, 0x00


	//----- nvinfo : EIATTR_KPARAM_INFO
	.align		4
.L_179:
        /*00d8*/ 	.byte	0x04, 0x17
        /*00da*/ 	.short	(.L_181 - .L_180)
.L_180:
        /*00dc*/ 	.word	0x00000000
        /*00e0*/ 	.short	0x0000
        /*00e2*/ 	.short	0x0000
        /*00e4*/ 	.byte	0x00, 0xf0, 0x21, 0x00


	//----- nvinfo : EIATTR_SPARSE_MMA_MASK
	.align		4
.L_181:
        /*00e8*/ 	.byte	0x03, 0x50
        /*00ea*/ 	.short	0x0000


	//----- nvinfo : EIATTR_MAXREG_COUNT
	.align		4
        /*00ec*/ 	.byte	0x03, 0x1b
        /*00ee*/ 	.short	0x00ff


	//----- nvinfo : EIATTR_MERCURY_ISA_VERSION
	.align		4
        /*00f0*/ 	.byte	0x03, 0x5f
        /*00f2*/ 	.short	0x0101


	//----- nvinfo : EIATTR_VRC_CTA_INIT_COUNT
	.align		4
        /*00f4*/ 	.byte	0x02, 0x4a
	.zero		1
	.zero		1


	//----- nvinfo : EIATTR_EXIT_INSTR_OFFSETS
	.align		4
        /*00f8*/ 	.byte	0x04, 0x1c
        /*00fa*/ 	.short	(.L_183 - .L_182)


	//   ....[0]....
.L_182:
        /*00fc*/ 	.word	0x000000f0


	//   ....[1]....
        /*0100*/ 	.word	0x00000460


	//----- nvinfo : EIATTR_CRS_STACK_SIZE
	.align		4
.L_183:
        /*0104*/ 	.byte	0x04, 0x1e
        /*0106*/ 	.short	(.L_185 - .L_184)
.L_184:
        /*0108*/ 	.word	0x00000000


	//----- nvinfo : EIATTR_CBANK_PARAM_SIZE
	.align		4
.L_185:
        /*010c*/ 	.byte	0x03, 0x19
        /*010e*/ 	.short	0x0064


	//----- nvinfo : EIATTR_PARAM_CBANK
	.align		4
        /*0110*/ 	.byte	0x04, 0x0a
        /*0112*/ 	.short	(.L_187 - .L_186)
	.align		4
.L_186:
        /*0114*/ 	.word	index@(.nv.constant0._Z21simulate_version1_ODEdiidddddddPdS_S_i)
        /*0118*/ 	.short	0x0380
        /*011a*/ 	.short	0x0064


	//----- nvinfo : EIATTR_SW_WAR
	.align		4
.L_187:
        /*011c*/ 	.byte	0x04, 0x36
        /*011e*/ 	.short	(.L_189 - .L_188)
.L_188:
        /*0120*/ 	.word	0x00000008
.L_189:


//--------------------- .nv.info._Z21simulate_version1_PDEdiidddddddPdS_S_i --------------------------
	.section	.nv.info._Z21simulate_version1_PDEdiidddddddPdS_S_i,"",@"SHT_CUDA_INFO"
	.sectionflags	@""
	.align	4


	//----- nvinfo : EIATTR_CUDA_API_VERSION
	.align		4
        /*0000*/ 	.byte	0x04, 0x37
        /*0002*/ 	.short	(.L_191 - .L_190)
.L_190:
        /*0004*/ 	.word	0x00000082


	//----- nvinfo : EIATTR_KPARAM_INFO
	.align		4
.L_191:
        /*0008*/ 	.byte	0x04, 0x17
        /*000a*/ 	.short	(.L_193 - .L_192)
.L_192:
        /*000c*/ 	.word	0x00000000
        /*0010*/ 	.short	0x000d
        /*0012*/ 	.short	0x0060
        /*0014*/ 	.byte	0x00, 0xf0, 0x11, 0x00


	//----- nvinfo : EIATTR_KPARAM_INFO
	.align		4
.L_193:
        /*0018*/ 	.byte	0x04, 0x17
        /*001a*/ 	.short	(.L_195 - .L_194)
.L_194:
        /*001c*/ 	.word	0x00000000
        /*0020*/ 	.short	0x000c
        /*0022*/ 	.short	0x0058
        /*0024*/ 	.byte	0x00, 0xf5, 0x21, 0x00


	//----- nvinfo : EIATTR_KPARAM_INFO
	.align		4
.L_195:
        /*0028*/ 	.byte	0x04, 0x17
        /*002a*/ 	.short	(.L_197 - .L_196)
.L_196:
        /*002c*/ 	.word	0x00000000
        /*0030*/ 	.short	0x000b
        /*0032*/ 	.short	0x0050
        /*0034*/ 	.byte	0x00, 0xf5, 0x21, 0x00


	//----- nvinfo : EIATTR_KPARAM_INFO
	.align		4
.L_197:
        /*0038*/ 	.byte	0x04, 0x17
        /*003a*/ 	.short	(.L_199 - .L_198)
.L_198:
        /*003c*/ 	.word	0x00000000
        /*0040*/ 	.short	0x000a
        /*0042*/ 	.short	0x0048
        /*0044*/ 	.byte	0x00, 0xf5, 0x21, 0x00


	//----- nvinfo : EIATTR_KPARAM_INFO
	.align		4
.L_199:
        /*0048*/ 	.byte	0x04, 0x17
        /*004a*/ 	.short	(.L_201 - .L_200)
.L_200:
        /*004c*/ 	.word	0x00000000
        /*0050*/ 	.short	0x0009
        /*0052*/ 	.short	0x0040
        /*0054*/ 	.byte	0x00, 0xf0, 0x21, 0x00


	//----- nvinfo : EIATTR_KPARAM_INFO
	.align		4
.L_201:
        /*0058*/ 	.byte	0x04, 0x17
        /*005a*/ 	.short	(.L_203 - .L_202)
.L_202:
        /*005c*/ 	.word	0x00000000
        /*0060*/ 	.short	0x0008
        /*0062*/ 	.short	0x0038
        /*0064*/ 	.byte	0x00, 0xf0, 0x21, 0x00


	//----- nvinfo : EIATTR_KPARAM_INFO
	.align		4
.L_203:
        /*0068*/ 	.byte	0x04, 0x17
        /*006a*/ 	.short	(.L_205 - .L_204)
.L_204:
        /*006c*/ 	.word	0x00000000
        /*0070*/ 	.short	0x0007
        /*0072*/ 	.short	0x0030
        /*0074*/ 	.byte	0x00, 0xf0, 0x21, 0x00


	//----- nvinfo : EIATTR_KPARAM_INFO
	.align		4
.L_205:
        /*0078*/ 	.byte	0x04, 0x17
        /*007a*/ 	.short	(.L_207 - .L_206)
.L_206:
        /*007c*/ 	.word	0x00000000
        /*0080*/ 	.short	0x0006
        /*0082*/ 	.short	0x0028
        /*0084*/ 	.byte	0x00, 0xf0, 0x21, 0x00


	//----- nvinfo : EIATTR_KPARAM_INFO
	.align		4
.L_207:
        /*0088*/ 	.byte	0x04, 0x17
        /*008a*/ 	.short	(.L_209 - .L_208)
.L_208:
        /*008c*/ 	.word	0x00000000
        /*0090*/ 	.short	0x0005
        /*0092*/ 	.short	0x0020
        /*0094*/ 	.byte	0x00, 0xf0, 0x21, 0x00


	//----- nvinfo : EIATTR_KPARAM_INFO
	.align		4
.L_209:
        /*0098*/ 	.byte	0x04, 0x17
        /*009a*/ 	.short	(.L_211 - .L_210)
.L_210:
        /*009c*/ 	.word	0x00000000
        /*00a0*/ 	.short	0x0004
        /*00a2*/ 	.short	0x0018
        /*00a4*/ 	.byte	0x00, 0xf0, 0x21, 0x00


	//----- nvinfo : EIATTR_KPARAM_INFO
	.align		4
.L_211:
        /*00a8*/ 	.byte	0x04, 0x17
        /*00aa*/ 	.short	(.L_213 - .L_212)
.L_212:
        /*00ac*/ 	.word	0x00000000
        /*00b0*/ 	.short	0x0003
        /*00b2*/ 	.short	0x0010
        /*00b4*/ 	.byte	0x00, 0xf0, 0x21, 0x00


	//----- nvinfo : EIATTR_KPARAM_INFO
	.align		4
.L_213:
        /*00b8*/ 	.byte	0x04, 0x17
        /*00ba*/ 	.short	(.L_215 - .L_214)
.L_214:
        /*00bc*/ 	.word	0x00000000
        /*00c0*/ 	.short	0x0002
        /*00c2*/ 	.short	0x000c
        /*00c4*/ 	.byte	0x00, 0xf0, 0x11, 0x00


	//----- nvinfo : EIATTR_KPARAM_INFO
	.align		4
.L_215:
        /*00c8*/ 	.byte	0x04, 0x17
        /*00ca*/ 	.short	(.L_217 - .L_216)
.L_216:
        /*00cc*/ 	.word	0x00000000
        /*00d0*/ 	.short	0x0001
        /*00d2*/ 	.short	0x0008
        /*00d4*/ 	.byte	0x00, 0xf0, 0x11, 0x00


	//----- nvinfo : EIATTR_KPARAM_INFO
	.align		4
.L_217:
        /*00d8*/ 	.byte	0x04, 0x17
        /*00da*/ 	.short	(.L_219 - .L_218)
.L_218:
        /*00dc*/ 	.word	0x00000000
        /*00e0*/ 	.short	0x0000
        /*00e2*/ 	.short	0x0000
        /*00e4*/ 	.byte	0x00, 0xf0, 0x21, 0x00


	//----- nvinfo : EIATTR_SPARSE_MMA_MASK
	.align		4
.L_219:
        /*00e8*/ 	.byte	0x03, 0x50
        /*00ea*/ 	.short	0x0000


	//----- nvinfo : EIATTR_MAXREG_COUNT
	.align		4
        /*00ec*/ 	.byte	0x03, 0x1b
        /*00ee*/ 	.short	0x00ff


	//----- nvinfo : EIATTR_MERCURY_ISA_VERSION
	.align		4
        /*00f0*/ 	.byte	0x03, 0x5f
        /*00f2*/ 	.short	0x0101


	//----- nvinfo : EIATTR_VRC_CTA_INIT_COUNT
	.align		4
        /*00f4*/ 	.byte	0x02, 0x4a
	.zero		1
	.zero		1


	//----- nvinfo : EIATTR_EXIT_INSTR_OFFSETS
	.align		4
        /*00f8*/ 	.byte	0x04, 0x1c
        /*00fa*/ 	.short	(.L_221 - .L_220)


	//   ....[0]....
.L_220:
        /*00fc*/ 	.word	0x000000e0


	//   ....[1]....
        /*0100*/ 	.word	0x00000290


	//----- nvinfo : EIATTR_CBANK_PARAM_SIZE
	.align		4
.L_221:
        /*0104*/ 	.byte	0x03, 0x19
        /*0106*/ 	.short	0x0064


	//----- nvinfo : EIATTR_PARAM_CBANK
	.align		4
        /*0108*/ 	.byte	0x04, 0x0a
        /*010a*/ 	.short	(.L_223 - .L_222)
	.align		4
.L_222:
        /*010c*/ 	.word	index@(.nv.constant0._Z21simulate_version1_PDEdiidddddddPdS_S_i)
        /*0110*/ 	.short	0x0380
        /*0112*/ 	.short	0x0064


	//----- nvinfo : EIATTR_SW_WAR
	.align		4
.L_223:
        /*0114*/ 	.byte	0x04, 0x36
        /*0116*/ 	.short	(.L_225 - .L_224)
.L_224:
        /*0118*/ 	.word	0x00000008
.L_225:


//--------------------- .nv.callgraph             --------------------------
	.section	.nv.callgraph,"",@"SHT_CUDA_CALLGRAPH"
	.align	4
	.sectionentsize	8
	.align		4
        /*0000*/ 	.word	0x00000000
	.align		4
        /*0004*/ 	.word	0xffffffff
	.align		4
        /*0008*/ 	.word	0x00000000
	.align		4
        /*000c*/ 	.word	0xfffffffe
	.align		4
        /*0010*/ 	.word	0x00000000
	.align		4
        /*0014*/ 	.word	0xfffffffd
	.align		4
        /*0018*/ 	.word	0x00000000
	.align		4
        /*001c*/ 	.word	0xfffffffc


//--------------------- .text._Z17simulate_version4diidddddddPdS_S_i --------------------------
	.section	.text._Z17simulate_version4diidddddddPdS_S_i,"ax",@progbits
	.align	128
        .global         _Z17simulate_version4diidddddddPdS_S_i
        .type           _Z17simulate_version4diidddddddPdS_S_i,@function
        .size           _Z17simulate_version4diidddddddPdS_S_i,(.L_x_39 - _Z17simulate_version4diidddddddPdS_S_i)
        .other          _Z17simulate_version4diidddddddPdS_S_i,@"STO_CUDA_ENTRY STV_DEFAULT"
_Z17simulate_version4diidddddddPdS_S_i:
.text._Z17simulate_version4diidddddddPdS_S_i:
[----:B------:R-:W-:Y:S01]  /*0000*/  LDC R1, c[0x0][0x37c] ;  /* 0x0000df00ff017b82 */ /* 0x000fe20000000800 */
[----:B------:R-:W0:Y:S07]  /*0010*/  S2R R4, SR_TID.Y ;  /* 0x0000000000047919 */ /* 0x000e2e0000002200 */
[----:B------:R-:W0:Y:S01]  /*0020*/  S2UR UR4, SR_CTAID.Y ;  /* 0x00000000000479c3 */ /* 0x000e220000002600 */
[----:B------:R-:W1:Y:S01]  /*0030*/  LDCU.64 UR6, c[0x0][0x388] ;  /* 0x00007100ff0677ac */ /* 0x000e620008000a00 */
[----:B------:R-:W2:Y:S06]  /*0040*/  S2R R5, SR_TID.X ;  /* 0x0000000000057919 */ /* 0x000eac0000002100 */
[----:B------:R-:W0:Y:S08]  /*0050*/  LDC R3, c[0x0][0x364] ;  /* 0x0000d900ff037b82 */ /* 0x000e300000000800 */
[----:B------:R-:W2:Y:S08]  /*0060*/  S2UR UR5, SR_CTAID.X ;  /* 0x00000000000579c3 */ /* 0x000eb00000002500 */
[----:B------:R-:W2:Y:S08]  /*0070*/  LDC R14, c[0x0][0x360] ;  /* 0x0000d800ff0e7b82 */ /* 0x000eb00000000800 */
[----:B------:R-:W3:Y:S01]  /*0080*/  LDC R11, c[0x0][0x3e0] ;  /* 0x0000f800ff0b7b82 */ /* 0x000ee20000000800 */
[----:B0-----:R-:W-:-:S05]  /*0090*/  IMAD R0, R3, UR4, R4 ;  /* 0x0000000403007c24 */ /* 0x001fca000f8e0204 */
[----:B-1----:R-:W-:Y:S02]  /*00a0*/  ISETP.GE.AND P0, PT, R0, UR7, PT ;  /* 0x0000000700007c0c */ /* 0x002fe4000bf06270 */
[----:B------:R-:W0:Y:S08]  /*00b0*/  LDC.64 R2, c[0x0][0x3d8] ;  /* 0x0000f600ff027b82 */ /* 0x000e300000000a00 */
[----:B------:R-:W1:Y:S01]  /*00c0*/  LDC.64 R12, c[0x0][0x3d0] ;  /* 0x0000f400ff0c7b82 */ /* 0x000e620000000a00 */
[----:B--2---:R-:W-:Y:S01]  /*00d0*/  IMAD R14, R14, UR5, R5 ;  /* 0x000000050e0e7c24 */ /* 0x004fe2000f8e0205 */
[----:B------:R-:W2:Y:S03]  /*00e0*/  LDCU.64 UR4, c[0x0][0x358] ;  /* 0x00006b00ff0477ac */ /* 0x000ea60008000a00 */
[C---:B------:R-:W-:Y:S01]  /*00f0*/  VIADD R6, R14.reuse, 0x1 ;  /* 0x000000010e067836 */ /* 0x040fe20000000000 */
[----:B------:R-:W-:Y:S01]  /*0100*/  ISETP.LT.U32.AND P0, PT, R14, 0x7fffffff, !P0 ;  /* 0x7fffffff0e00780c */ /* 0x000fe20004701070 */
[----:B---3--:R-:W-:-:S03]  /*0110*/  IMAD R15, R0, R11, R11 ;  /* 0x0000000b000f7224 */ /* 0x008fc600078e020b */
[C---:B------:R-:W-:Y:S01]  /*0120*/  ISETP.LE.AND P0, PT, R6.reuse, UR6, P0 ;  /* 0x0000000606007c0c */ /* 0x040fe20008703270 */
[----:B------:R-:W-:-:S12]  /*0130*/  IMAD.IADD R0, R6, 0x1, R15 ;  /* 0x0000000106007824 */ /* 0x000fd800078e020f */
[----:B0-----:R-:W-:-:S04]  /*0140*/  @P0 IMAD.WIDE R2, R0, 0x8, R2 ;  /* 0x0000000800020825 */ /* 0x001fc800078e0202 */
[----:B-1----:R-:W-:Y:S02]  /*0150*/  @P0 IMAD.WIDE R12, R0, 0x8, R12 ;  /* 0x00000008000c0825 */ /* 0x002fe400078e020c */
[----:B--2---:R-:W2:Y:S04]  /*0160*/  @P0 LDG.E.64 R2, desc[UR4][R2.64] ;  /* 0x0000000402020981 */ /* 0x004ea8000c1e1b00 */
[----:B------:R-:W3:Y:S01]  /*0170*/  @P0 LDG.E.64 R12, desc[UR4][R12.64] ;  /* 0x000000040c0c0981 */ /* 0x000ee2000c1e1b00 */
[----:B------:R-:W-:Y:S01]  /*0180*/  MOV R7, 0x400 ;  /* 0x0000040000077802 */ /* 0x000fe20000000f00 */
[----:B------:R-:W-:Y:S01]  /*0190*/  BSSY.RECONVERGENT B0, `(.L_x_0) ;  /* 0x0000019000007945 */ /* 0x000fe20003800200 */
[----:B------:R-:W-:Y:S01]  /*01a0*/  ISETP.NE.AND P1, PT, R5, 0xf, PT ;  /* 0x0000000f0500780c */ /* 0x000fe20003f25270 */
[----:B------:R-:W0:Y:S02]  /*01b0*/  S2R R6, SR_CgaCtaId ;  /* 0x0000000000067919 */ /* 0x000e240000008800 */
[----:B------:R-:W-:Y:S01]  /*01c0*/  VIADD R17, R7, 0x1440 ;  /* 0x0000144007117836 */ /* 0x000fe20000000000 */
[----:B0-----:R-:W-:-:S04]  /*01d0*/  LEA R9, R6, R7, 0x18 ;  /* 0x0000000706097211 */ /* 0x001fc800078ec0ff */
[----:B------:R-:W-:Y:S01]  /*01e0*/  LEA R10, R6, R17, 0x18 ;  /* 0x00000011060a7211 */ /* 0x000fe200078ec0ff */
[----:B------:R-:W-:-:S04]  /*01f0*/  IMAD R8, R4, 0x90, R9 ;  /* 0x0000009004087824 */ /* 0x000fc800078e0209 */
[----:B------:R-:W-:Y:S02]  /*0200*/  IMAD R16, R4, 0x90, R10 ;  /* 0x0000009004107824 */ /* 0x000fe400078e020a */
[C---:B------:R-:W-:Y:S02]  /*0210*/  IMAD R9, R5.reuse, 0x8, R8 ;  /* 0x0000000805097824 */ /* 0x040fe400078e0208 */
[----:B------:R-:W-:-:S03]  /*0220*/  IMAD R8, R5, 0x8, R16 ;  /* 0x0000000805087824 */ /* 0x000fc600078e0210 */
[----:B--2---:R0:W-:Y:S04]  /*0230*/  @P0 STS.64 [R9+0x98], R2 ;  /* 0x0000980209000388 */ /* 0x0041e80000000a00 */
[----:B---3--:R0:W-:Y:S01]  /*0240*/  @P0 STS.64 [R8+0x98], R12 ;  /* 0x0000980c08000388 */ /* 0x0081e20000000a00 */
[----:B------:R-:W-:Y:S05]  /*0250*/  @!P1 BRA `(.L_x_1) ;  /* 0x0000000000209947 */ /* 0x000fea0003800000 */
[----:B------:R-:W-:-:S13]  /*0260*/  ISETP.NE.AND P1, PT, R5, RZ, PT ;  /* 0x000000ff0500720c */ /* 0x000fda0003f25270 */
[----:B------:R-:W-:Y:S05]  /*0270*/  @P1 BRA `(.L_x_2) ;  /* 0x0000000000281947 */ /* 0x000fea0003800000 */
[----:B0-----:R-:W0:Y:S01]  /*0280*/  LDC.64 R2, c[0x0][0x3d0] ;  /* 0x0000f400ff027b82 */ /* 0x001e220000000a00 */
[----:B------:R-:W-:-:S04]  /*0290*/  IMAD.IADD R15, R14, 0x1, R15 ;  /* 0x000000010e0f7824 */ /* 0x000fc800078e020f */
[----:B0-----:R-:W-:-:S06]  /*02a0*/  IMAD.WIDE R2, R15, 0x8, R2 ;  /* 0x000000080f027825 */ /* 0x001fcc00078e0202 */
[----:B------:R-:W2:Y:S04]  /*02b0*/  LDG.E.64 R2, desc[UR4][R2.64] ;  /* 0x0000000402027981 */ /* 0x000ea8000c1e1b00 */
[----:B--2---:R1:W-:Y:S01]  /*02c0*/  STS.64 [R16+0x90], R2 ;  /* 0x0000900210007388 */ /* 0x0043e20000000a00 */
[----:B------:R-:W-:Y:S05]  /*02d0*/  BRA `(.L_x_2) ;  /* 0x0000000000107947 */ /* 0x000fea0003800000 */
.L_x_1:
[----:B0-----:R-:W0:Y:S02]  /*02e0*/  LDC.64 R2, c[0x0][0x3d0] ;  /* 0x0000f400ff027b82 */ /* 0x001e240000000a00 */
[----:B0-----:R-:W-:-:S06]  /*02f0*/  IMAD.WIDE R2, R0, 0x8, R2 ;  /* 0x0000000800027825 */ /* 0x001fcc00078e0202 */
[----:B------:R-:W2:Y:S04]  /*0300*/  LDG.E.64 R2, desc[UR4][R2.64+0x8] ;  /* 0x0000080402027981 */ /* 0x000ea8000c1e1b00 */
[----:B--2---:R0:W-:Y:S02]  /*0310*/  STS.64 [R16+0x118], R2 ;  /* 0x0001180210007388 */ /* 0x0041e40000000a00 */
.L_x_2:
[----:B------:R-:W-:Y:S05]  /*0320*/  BSYNC.RECONVERGENT B0 ;  /* 0x0000000000007941 */ /* 0x000fea0003800200 */
.L_x_0:
[----:B------:R-:W-:Y:S01]  /*0330*/  ISETP.NE.AND P1, PT, R4, 0xf, PT ;  /* 0x0000000f0400780c */ /* 0x000fe20003f25270 */
[----:B------:R-:W-:-:S12]  /*0340*/  BSSY.RECONVERGENT B0, `(.L_x_3) ;  /* 0x0000011000007945 */ /* 0x000fd80003800200 */
[----:B------:R-:W-:Y:S05]  /*0350*/  @!P1 BRA `(.L_x_4) ;  /* 0x0000000000249947 */ /* 0x000fea0003800000 */
[----:B------:R-:W-:-:S13]  /*0360*/  ISETP.NE.AND P1, PT, R4, RZ, PT ;  /* 0x000000ff0400720c */ /* 0x000fda0003f25270 */
[----:B------:R-:W-:Y:S05]  /*0370*/  @P1 BRA `(.L_x_5) ;  /* 0x0000000000341947 */ /* 0x000fea0003800000 */
[----:B01----:R-:W0:Y:S01]  /*0380*/  LDC.64 R2, c[0x0][0x3d0] ;  /* 0x0000f400ff027b82 */ /* 0x003e220000000a00 */
[----:B------:R-:W-:-:S04]  /*0390*/  IMAD.IADD R11, R0, 0x1, -R11 ;  /* 0x00000001000b7824 */ /* 0x000fc800078e0a0b */
[----:B0-----:R-:W-:-:S06]  /*03a0*/  IMAD.WIDE R2, R11, 0x8, R2 ;  /* 0x000000080b027825 */ /* 0x001fcc00078e0202 */
[----:B------:R-:W2:Y:S01]  /*03b0*/  LDG.E.64 R2, desc[UR4][R2.64] ;  /* 0x0000000402027981 */ /* 0x000ea2000c1e1b00 */
[----:B------:R-:W-:-:S05]  /*03c0*/  IMAD R11, R5, 0x8, R10 ;  /* 0x00000008050b7824 */ /* 0x000fca00078e020a */
[----:B--2---:R2:W-:Y:S01]  /*03d0*/  STS.64 [R11+0x8], R2 ;  /* 0x000008020b007388 */ /* 0x0045e20000000a00 */
[----:B------:R-:W-:Y:S05]  /*03e0*/  BRA `(.L_x_5) ;  /* 0x0000000000187947 */ /* 0x000fea0003800000 */
.L_x_4:
[----:B01----:R-:W0:Y:S01]  /*03f0*/  LDC.64 R2, c[0x0][0x3d0] ;  /* 0x0000f400ff027b82 */ /* 0x003e220000000a00 */
[----:B------:R-:W-:-:S04]  /*0400*/  IMAD.IADD R11, R0, 0x1, R11 ;  /* 0x00000001000b7824 */ /* 0x000fc800078e020b */
[----:B0-----:R-:W-:-:S06]  /*0410*/  IMAD.WIDE R2, R11, 0x8, R2 ;  /* 0x000000080b027825 */ /* 0x001fcc00078e0202 */
[----:B------:R-:W2:Y:S01]  /*0420*/  LDG.E.64 R2, desc[UR4][R2.64] ;  /* 0x0000000402027981 */ /* 0x000ea2000c1e1b00 */
[----:B------:R-:W-:-:S05]  /*0430*/  IMAD R11, R5, 0x8, R10 ;  /* 0x00000008050b7824 */ /* 0x000fca00078e020a */
[----:B--2---:R0:W-:Y:S02]  /*0440*/  STS.64 [R11+0x998], R2 ;  /* 0x000998020b007388 */ /* 0x0041e40000000a00 */
.L_x_5:
[----:B------:R-:W-:Y:S05]  /*0450*/  BSYNC.RECONVERGENT B0 ;  /* 0x0000000000007941 */ /* 0x000fea0003800200 */
.L_x_3:
[----:B------:R-:W-:Y:S06]  /*0460*/  BAR.SYNC.DEFER_BLOCKING 0x0 ;  /* 0x0000000000007b1d */ /* 0x000fec0000010000 */
[----:B------:R-:W-:Y:S05]  /*0470*/  @!P0 EXIT ;  /* 0x000000000000894d */ /* 0x000fea0003800000 */
[----:B0-----:R-:W-:Y:S01]  /*0480*/  LDS.64 R12, [R8+0xa0] ;  /* 0x0000a000080c7984 */ /* 0x001fe20000000a00 */
[----:B------:R-:W0:Y:S01]  /*0490*/  LDCU.64 UR6, c[0x0][0x380] ;  /* 0x00007000ff0677ac */ /* 0x000e220008000a00 */
[----:B------:R-:W-:Y:S01]  /*04a0*/  VIADD R7, R7, 0xa20 ;  /* 0x00000a2007077836 */ /* 0x000fe20000000000 */
[----:B------:R-:W-:Y:S01]  /*04b0*/  BSSY.RECONVERGENT B0, `(.L_x_6) ;  /* 0x000002b000007945 */ /* 0x000fe20003800200 */
[----:B------:R-:W3:Y:S01]  /*04c0*/  LDS.64 R14, [R8+0x90] ;  /* 0x00009000080e7984 */ /* 0x000ee20000000a00 */
[----:B------:R-:W4:Y:S02]  /*04d0*/  LDCU.128 UR8, c[0x0][0x390] ;  /* 0x00007200ff0877ac */ /* 0x000f240008000c00 */
[----:B------:R-:W-:Y:S01]  /*04e0*/  LEA R7, R6, R7, 0x18 ;  /* 0x0000000706077211 */ /* 0x000fe200078ec0ff */
[----:B-12---:R-:W1:Y:S01]  /*04f0*/  LDS.64 R2, [R8+0x98] ;  /* 0x0000980008027984 */ /* 0x006e620000000a00 */
[----:B------:R-:W2:Y:S03]  /*0500*/  LDCU.128 UR12, c[0x0][0x3b0] ;  /* 0x00007600ff0c77ac */ /* 0x000ea60008000c00 */
[----:B------:R-:W5:Y:S01]  /*0510*/  LDS.64 R16, [R8+0x128] ;  /* 0x0001280008107984 */ /* 0x000f620000000a00 */
[----:B------:R-:W-:-:S03]  /*0520*/  IMAD R4, R4, 0x90, R7 ;  /* 0x0000009004047824 */ /* 0x000fc600078e0207 */
[----:B------:R-:W0:Y:S01]  /*0530*/  LDS.64 R10, [R8+0x8] ;  /* 0x00000800080a7984 */ /* 0x000e220000000a00 */
[----:B---3--:R-:W-:Y:S01]  /*0540*/  DADD R12, R12, R14 ;  /* 0x000000000c0c7229 */ /* 0x008fe2000000000e */
[----:B------:R-:W-:-:S07]  /*0550*/  IMAD R15, R5, 0x8, R4 ;  /* 0x00000008050f7824 */ /* 0x000fce00078e0204 */
[----:B-1----:R-:W-:-:S08]  /*0560*/  DFMA R12, R2, -4, R12 ;  /* 0xc0100000020c782b */ /* 0x002fd0000000000c */
[----:B-----5:R-:W-:-:S08]  /*0570*/  DADD R12, R12, R16 ;  /* 0x000000000c0c7229 */ /* 0x020fd00000000010 */
[----:B0-----:R-:W-:-:S08]  /*0580*/  DADD R10, R12, R10 ;  /* 0x000000000c0a7229 */ /* 0x001fd0000000000a */
[----:B------:R-:W-:Y:S01]  /*0590*/  DFMA R2, R10, UR6, R2 ;  /* 0x000000060a027c2b */ /* 0x000fe20008000002 */
[----:B------:R-:W0:Y:S06]  /*05a0*/  LDCU.64 UR6, c[0x0][0x3a0] ;  /* 0x00007400ff0677ac */ /* 0x000e2c0008000a00 */
[----:B------:R-:W-:Y:S01]  /*05b0*/  STS.64 [R15+0x98], R2 ;  /* 0x000098020f007388 */ /* 0x000fe20000000a00 */
[C---:B----4-:R-:W-:Y:S02]  /*05c0*/  DMUL R6, R2.reuse, UR8 ;  /* 0x0000000802067c28 */ /* 0x050fe40008000000 */
[C---:B------:R-:W-:Y:S01]  /*05d0*/  DADD R12, R2.reuse, -1 ;  /* 0xbff00000020c7429 */ /* 0x040fe20000000000 */
[----:B------:R-:W1:Y:S01]  /*05e0*/  LDS.64 R4, [R9+0x98] ;  /* 0x0000980009047984 */ /* 0x000e620000000a00 */
[----:B0-----:R-:W-:-:S08]  /*05f0*/  DADD R10, R2, -UR6 ;  /* 0x80000006020a7e29 */ /* 0x001fd00008000000 */
[----:B------:R-:W-:-:S08]  /*0600*/  DMUL R6, R6, R10 ;  /* 0x0000000a06067228 */ /* 0x000fd00000000000 */
[----:B------:R-:W-:-:S08]  /*0610*/  DMUL R6, R6, R12 ;  /* 0x0000000c06067228 */ /* 0x000fd00000000000 */
[----:B-1----:R-:W-:-:S08]  /*0620*/  DFMA R6, R2, R4, R6 ;  /* 0x000000040206722b */ /* 0x002fd00000000006 */
[----:B------:R-:W-:Y:S01]  /*0630*/  DFMA R6, -R6, UR10, R2 ;  /* 0x0000000a06067c2b */ /* 0x000fe20008000102 */
[----:B------:R-:W-:-:S07]  /*0640*/  IMAD.MOV.U32 R2, RZ, RZ, 0x1 ;  /* 0x00000001ff027424 */ /* 0x000fce00078e00ff */
[----:B--2---:R-:W-:-:S06]  /*0650*/  DADD R10, R6, UR14 ;  /* 0x0000000e060a7e29 */ /* 0x004fcc0008000000 */
[----:B------:R-:W0:Y:S02]  /*0660*/  MUFU.RCP64H R3, R11 ;  /* 0x0000000b00037308 */ /* 0x000e240000001800 */
[----:B0-----:R-:W-:-:S08]  /*0670*/  DFMA R8, -R10, R2, 1 ;  /* 0x3ff000000a08742b */ /* 0x001fd00000000102 */
[----:B------:R-:W-:-:S08]  /*0680*/  DFMA R8, R8, R8, R8 ;  /* 0x000000080808722b */ /* 0x000fd00000000008 */
[----:B------:R-:W-:Y:S02]  /*0690*/  DFMA R2, R2, R8, R2 ;  /* 0x000000080202722b */ /* 0x000fe40000000002 */
[----:B------:R-:W-:-:S06]  /*06a0*/  DMUL R8, R4, UR12 ;  /* 0x0000000c04087c28 */ /* 0x000fcc0008000000 */
[----:B------:R-:W-:-:S04]  /*06b0*/  DFMA R12, -R10, R2, 1 ;  /* 0x3ff000000a0c742b */ /* 0x000fc80000000102 */
[----:B------:R-:W-:-:S04]  /*06c0*/  FSETP.GEU.AND P1, PT, |R9|, 6.5827683646048100446e-37, PT ;  /* 0x036000000900780b */ /* 0x000fc80003f2e200 */
[----:B------:R-:W-:-:S08]  /*06d0*/  DFMA R2, R2, R12, R2 ;  /* 0x0000000c0202722b */ /* 0x000fd00000000002 */
[----:B------:R-:W-:-:S08]  /*06e0*/  DMUL R12, R8, R2 ;  /* 0x00000002080c7228 */ /* 0x000fd00000000000 */
[----:B------:R-:W-:-:S08]  /*06f0*/  DFMA R14, -R10, R12, R8 ;  /* 0x0000000c0a0e722b */ /* 0x000fd00000000108 */
[----:B------:R-:W-:-:S10]  /*0700*/  DFMA R2, R2, R14, R12 ;  /* 0x0000000e0202722b */ /* 0x000fd4000000000c */
[----:B------:R-:W-:-:S05]  /*0710*/  FFMA R12, RZ, R11, R3 ;  /* 0x0000000bff0c7223 */ /* 0x000fca0000000003 */
[----:B------:R-:W-:-:S13]  /*0720*/  FSETP.GT.AND P0, PT, |R12|, 1.469367938527859385e-39, PT ;  /* 0x001000000c00780b */ /* 0x000fda0003f04200 */
[----:B------:R-:W-:Y:S05]  /*0730*/  @P0 BRA P1, `(.L_x_7) ;  /* 0x0000000000080947 */ /* 0x000fea0000800000 */
[----:B------:R-:W-:-:S07]  /*0740*/  MOV R14, 0x760 ;  /* 0x00000760000e7802 */ /* 0x000fce0000000f00 */
[----:B------:R-:W-:Y:S05]  /*0750*/  CALL.REL.NOINC `($__internal_0_$__cuda_sm20_div_rn_f64_full) ;  /* 0x0000000000487944 */ /* 0x000fea0003c00000 */
.L_x_7:
[----:B------:R-:W-:Y:S05]  /*0760*/  BSYNC.RECONVERGENT B0 ;  /* 0x0000000000007941 */ /* 0x000fea0003800200 */
.L_x_6:
[----:B------:R-:W0:Y:S01]  /*0770*/  LDC.64 R10, c[0x0][0x3c0] ;  /* 0x0000f000ff0a7b82 */ /* 0x000e220000000a00 */
[----:B------:R-:W1:Y:S01]  /*0780*/  LDCU.128 UR8, c[0x0][0x390] ;  /* 0x00007200ff0877ac */ /* 0x000e620008000c00 */
[----:B------:R-:W2:Y:S06]  /*0790*/  LDCU.64 UR6, c[0x0][0x3a8] ;  /* 0x00007500ff0677ac */ /* 0x000eac0008000a00 */
[----:B------:R-:W3:Y:S08]  /*07a0*/  LDC.64 R12, c[0x0][0x3c8] ;  /* 0x0000f200ff0c7b82 */ /* 0x000ef00000000a00 */
[----:B------:R-:W4:Y:S01]  /*07b0*/  LDC.64 R14, c[0x0][0x3d8] ;  /* 0x0000f600ff0e7b82 */ /* 0x000f220000000a00 */
[----:B-1----:R-:W-:-:S02]  /*07c0*/  DMUL R8, R6, UR8 ;  /* 0x0000000806087c28 */ /* 0x002fc40008000000 */
[----:B--2---:R-:W-:Y:S02]  /*07d0*/  DADD R2, R2, UR6 ;  /* 0x0000000602027e29 */ /* 0x004fe40008000000 */
[----:B0-----:R-:W-:-:S06]  /*07e0*/  DADD R10, R6, -R10 ;  /* 0x00000000060a7229 */ /* 0x001fcc000000080a */
[----:B------:R-:W-:Y:S02]  /*07f0*/  DMUL R2, R2, UR10 ;  /* 0x0000000a02027c28 */ /* 0x000fe40008000000 */
[----:B------:R-:W-:Y:S01]  /*0800*/  DADD R10, R10, -1 ;  /* 0xbff000000a0a7429 */ /* 0x000fe20000000000 */
[----:B----4-:R-:W-:-:S07]  /*0810*/  IMAD.WIDE R14, R0, 0x8, R14 ;  /* 0x00000008000e7825 */ /* 0x010fce00078e020e */
[----:B------:R-:W-:-:S08]  /*0820*/  DFMA R8, -R8, R10, -R4 ;  /* 0x0000000a0808722b */ /* 0x000fd00000000904 */
[----:B------:R-:W-:Y:S01]  /*0830*/  DFMA R2, R2, R8, R4 ;  /* 0x000000080202722b */ /* 0x000fe20000000004 */
[----:B---3--:R-:W-:-:S05]  /*0840*/  IMAD.WIDE R4, R0, 0x8, R12 ;  /* 0x0000000800047825 */ /* 0x008fca00078e020c */
[----:B------:R-:W-:Y:S04]  /*0850*/  STG.E.64 desc[UR4][R4.64], R6 ;  /* 0x0000000604007986 */ /* 0x000fe8000c101b04 */
[----:B------:R-:W-:Y:S01]  /*0860*/  STG.E.64 desc[UR4][R14.64], R2 ;  /* 0x000000020e007986 */ /* 0x000fe2000c101b04 */
[----:B------:R-:W-:Y:S05]  /*0870*/  EXIT ;  /* 0x000000000000794d */ /* 0x000fea0003800000 */
        .weak           $__internal_0_$__cuda_sm20_div_rn_f64_full
        .type           $__internal_0_$__cuda_sm20_div_rn_f64_full,@function
        .size           $__internal_0_$__cuda_sm20_div_rn_f64_full,(.L_x_39 - $__internal_0_$__cuda_sm20_div_rn_f64_full)
$__internal_0_$__cuda_sm20_div_rn_f64_full:
[C---:B------:R-:W-:Y:S01]  /*0880*/  FSETP.GEU.AND P0, PT, |R11|.reuse, 1.469367938527859385e-39, PT ;  /* 0x001000000b00780b */ /* 0x040fe20003f0e200 */
[----:B------:R-:W-:Y:S01]  /*0890*/  IMAD.MOV.U32 R12, RZ, RZ, 0x1 ;  /* 0x00000001ff0c7424 */ /* 0x000fe200078e00ff */
[----:B------:R-:W-:Y:S01]  /*08a0*/  LOP3.LUT R2, R11, 0x800fffff, RZ, 0xc0, !PT ;  /* 0x800fffff0b027812 */ /* 0x000fe200078ec0ff */
[----:B------:R-:W-:Y:S01]  /*08b0*/  BSSY.RECONVERGENT B1, `(.L_x_8) ;  /* 0x0000055000017945 */ /* 0x000fe20003800200 */
[C---:B------:R-:W-:Y:S02]  /*08c0*/  FSETP.GEU.AND P2, PT, |R9|.reuse, 1.469367938527859385e-39, PT ;  /* 0x001000000900780b */ /* 0x040fe40003f4e200 */
[----:B------:R-:W-:Y:S01]  /*08d0*/  LOP3.LUT R3, R2, 0x3ff00000, RZ, 0xfc, !PT ;  /* 0x3ff0000002037812 */ /* 0x000fe200078efcff */
[----:B------:R-:W-:Y:S01]  /*08e0*/  IMAD.MOV.U32 R2, RZ, RZ, R10 ;  /* 0x000000ffff027224 */ /* 0x000fe200078e000a */
[----:B------:R-:W-:Y:S02]  /*08f0*/  LOP3.LUT R15, R9, 0x7ff00000, RZ, 0xc0, !PT ;  /* 0x7ff00000090f7812 */ /* 0x000fe400078ec0ff */
[----:B------:R-:W-:-:S03]  /*0900*/  LOP3.LUT R22, R11, 0x7ff00000, RZ, 0xc0, !PT ;  /* 0x7ff000000b167812 */ /* 0x000fc600078ec0ff */
[----:B------:R-:W-:Y:S01]  /*0910*/  @!P0 DMUL R2, R10, 8.98846567431157953865e+307 ;  /* 0x7fe000000a028828 */ /* 0x000fe20000000000 */
[----:B------:R-:W-:-:S03]  /*0920*/  ISETP.GE.U32.AND P1, PT, R15, R22, PT ;  /* 0x000000160f00720c */ /* 0x000fc60003f26070 */
[----:B------:R-:W-:Y:S01]  /*0930*/  @!P2 LOP3.LUT R20, R11, 0x7ff00000, RZ, 0xc0, !PT ;  /* 0x7ff000000b14a812 */ /* 0x000fe200078ec0ff */
[----:B------:R-:W-:Y:S01]  /*0940*/  @!P2 IMAD.MOV.U32 R24, RZ, RZ, RZ ;  /* 0x000000ffff18a224 */ /* 0x000fe200078e00ff */
[----:B------:R-:W0:Y:S02]  /*0950*/  MUFU.RCP64H R13, R3 ;  /* 0x00000003000d7308 */ /* 0x000e240000001800 */
[----:B------:R-:W-:Y:S01]  /*0960*/  @!P2 ISETP.GE.U32.AND P3, PT, R15, R20, PT ;  /* 0x000000140f00a20c */ /* 0x000fe20003f66070 */
[----:B0-----:R-:W-:-:S08]  /*0970*/  DFMA R16, R12, -R2, 1 ;  /* 0x3ff000000c10742b */ /* 0x001fd00000000802 */
[----:B------:R-:W-:Y:S01]  /*0980*/  DFMA R18, R16, R16, R16 ;  /* 0x000000101012722b */ /* 0x000fe20000000010 */
[----:B------:R-:W-:-:S05]  /*0990*/  IMAD.MOV.U32 R16, RZ, RZ, 0x1ca00000 ;  /* 0x1ca00000ff107424 */ /* 0x000fca00078e00ff */
[C---:B------:R-:W-:Y:S02]  /*09a0*/  @!P2 SEL R17, R16.reuse, 0x63400000, !P3 ;  /* 0x634000001011a807 */ /* 0x040fe40005800000 */
[----:B------:R-:W-:Y:S01]  /*09b0*/  DFMA R18, R12, R18, R12 ;  /* 0x000000120c12722b */ /* 0x000fe2000000000c */
[----:B------:R-:W-:Y:S01]  /*09c0*/  SEL R13, R16, 0x63400000, !P1 ;  /* 0x63400000100d7807 */ /* 0x000fe20004800000 */
[----:B------:R-:W-:Y:S01]  /*09d0*/  IMAD.MOV.U32 R12, RZ, RZ, R8 ;  /* 0x000000ffff0c7224 */ /* 0x000fe200078e0008 */
[--C-:B------:R-:W-:Y:S02]  /*09e0*/  @!P2 LOP3.LUT R17, R17, 0x80000000, R9.reuse, 0xf8, !PT ;  /* 0x800000001111a812 */ /* 0x100fe400078ef809 */
[----:B------:R-:W-:Y:S02]  /*09f0*/  LOP3.LUT R13, R13, 0x800fffff, R9, 0xf8, !PT ;  /* 0x800fffff0d0d7812 */ /* 0x000fe400078ef809 */
[----:B------:R-:W-:Y:S01]  /*0a00*/  @!P2 LOP3.LUT R25, R17, 0x100000, RZ, 0xfc, !PT ;  /* 0x001000001119a812 */ /* 0x000fe200078efcff */
[----:B------:R-:W-:-:S05]  /*0a10*/  DFMA R20, R18, -R2, 1 ;  /* 0x3ff000001214742b */ /* 0x000fca0000000802 */
[----:B------:R-:W-:Y:S01]  /*0a20*/  @!P2 DFMA R12, R12, 2, -R24 ;  /* 0x400000000c0ca82b */ /* 0x000fe20000000818 */
[----:B------:R-:W-:Y:S02]  /*0a30*/  IMAD.MOV.U32 R24, RZ, RZ, R15 ;  /* 0x000000ffff187224 */ /* 0x000fe400078e000f */
[----:B------:R-:W-:Y:S01]  /*0a40*/  DFMA R18, R18, R20, R18 ;  /* 0x000000141212722b */ /* 0x000fe20000000012 */
[----:B------:R-:W-:Y:S01]  /*0a50*/  IMAD.MOV.U32 R25, RZ, RZ, R22 ;  /* 0x000000ffff197224 */ /* 0x000fe200078e0016 */
[----:B------:R-:W-:-:S05]  /*0a60*/  @!P0 LOP3.LUT R25, R3, 0x7ff00000, RZ, 0xc0, !PT ;  /* 0x7ff0000003198812 */ /* 0x000fca00078ec0ff */
[----:B------:R-:W-:Y:S01]  /*0a70*/  @!P2 LOP3.LUT R24, R13, 0x7ff00000, RZ, 0xc0, !PT ;  /* 0x7ff000000d18a812 */ /* 0x000fe200078ec0ff */
[----:B------:R-:W-:-:S04]  /*0a80*/  DMUL R20, R18, R12 ;  /* 0x0000000c12147228 */ /* 0x000fc80000000000 */
[----:B------:R-:W-:-:S04]  /*0a90*/  VIADD R17, R24, 0xffffffff ;  /* 0xffffffff18117836 */ /* 0x000fc80000000000 */
[----:B------:R-:W-:Y:S01]  /*0aa0*/  DFMA R22, R20, -R2, R12 ;  /* 0x800000021416722b */ /* 0x000fe2000000000c */
[----:B------:R-:W-:Y:S01]  /*0ab0*/  ISETP.GT.U32.AND P0, PT, R17, 0x7feffffe, PT ;  /* 0x7feffffe1100780c */ /* 0x000fe20003f04070 */
[----:B------:R-:W-:-:S05]  /*0ac0*/  VIADD R17, R25, 0xffffffff ;  /* 0xffffffff19117836 */ /* 0x000fca0000000000 */
[----:B------:R-:W-:Y:S01]  /*0ad0*/  ISETP.GT.U32.OR P0, PT, R17, 0x7feffffe, P0 ;  /* 0x7feffffe1100780c */ /* 0x000fe20000704470 */
[----:B------:R-:W-:-:S12]  /*0ae0*/  DFMA R18, R18, R22, R20 ;  /* 0x000000161212722b */ /* 0x000fd80000000014 */
[----:B------:R-:W-:Y:S05]  /*0af0*/  @P0 BRA `(.L_x_9) ;  /* 0x00000000006c0947 */ /* 0x000fea0003800000 */
[----:B------:R-:W-:-:S04]  /*0b00*/  LOP3.LUT R20, R11, 0x7ff00000, RZ, 0xc0, !PT ;  /* 0x7ff000000b147812 */ /* 0x000fc800078ec0ff */
[CC--:B------:R-:W-:Y:S02]  /*0b10*/  VIADDMNMX R8, R15.reuse, -R20.reuse, 0xb9600000, !PT ;  /* 0xb96000000f087446 */ /* 0x0c0fe40007800914 */
[----:B------:R-:W-:Y:S01]  /*0b20*/  ISETP.GE.U32.AND P0, PT, R15, R20, PT ;  /* 0x000000140f00720c */ /* 0x000fe20003f06070 */
[----:B------:R-:W-:Y:S01]  /*0b30*/  IMAD.MOV.U32 R20, RZ, RZ, RZ ;  /* 0x000000ffff147224 */ /* 0x000fe200078e00ff */
[----:B------:R-:W-:Y:S02]  /*0b40*/  VIMNMX R8, PT, PT, R8, 0x46a00000, PT ;  /* 0x46a0000008087848 */ /* 0x000fe40003fe0100 */
[----:B------:R-:W-:-:S05]  /*0b50*/  SEL R9, R16, 0x63400000, !P0 ;  /* 0x6340000010097807 */ /* 0x000fca0004000000 */
[----:B------:R-:W-:-:S04]  /*0b60*/  IMAD.IADD R8, R8, 0x1, -R9 ;  /* 0x0000000108087824 */ /* 0x000fc800078e0a09 */
[----:B------:R-:W-:-:S06]  /*0b70*/  VIADD R21, R8, 0x7fe00000 ;  /* 0x7fe0000008157836 */ /* 0x000fcc0000000000 */
[----:B------:R-:W-:-:S10]  /*0b80*/  DMUL R16, R18, R20 ;  /* 0x0000001412107228 */ /* 0x000fd40000000000 */
[----:B------:R-:W-:-:S13]  /*0b90*/  FSETP.GTU.AND P0, PT, |R17|, 1.469367938527859385e-39, PT ;  /* 0x001000001100780b */ /* 0x000fda0003f0c200 */
[----:B------:R-:W-:Y:S05]  /*0ba0*/  @P0 BRA `(.L_x_10) ;  /* 0x0000000000940947 */ /* 0x000fea0003800000 */
[----:B------:R-:W-:Y:S01]  /*0bb0*/  DFMA R2, R18, -R2, R12 ;  /* 0x800000021202722b */ /* 0x000fe2000000000c */
[----:B------:R-:W-:-:S09]  /*0bc0*/  IMAD.MOV.U32 R20, RZ, RZ, RZ ;  /* 0x000000ffff147224 */ /* 0x000fd200078e00ff */
[C---:B------:R-:W-:Y:S02]  /*0bd0*/  FSETP.NEU.AND P0, PT, R3.reuse, RZ, PT ;  /* 0x000000ff0300720b */ /* 0x040fe40003f0d000 */
[----:B------:R-:W-:-:S04]  /*0be0*/  LOP3.LUT R11, R3, 0x80000000, R11, 0x48, !PT ;  /* 0x80000000030b7812 */ /* 0x000fc800078e480b */
[----:B------:R-:W-:-:S07]  /*0bf0*/  LOP3.LUT R21, R11, R21, RZ, 0xfc, !PT ;  /* 0x000000150b157212 */ /* 0x000fce00078efcff */
[----:B------:R-:W-:Y:S05]  /*0c00*/  @!P0 BRA `(.L_x_10) ;  /* 0x00000000007c8947 */ /* 0x000fea0003800000 */
[----:B------:R-:W-:Y:S02]  /*0c10*/  IMAD.MOV R3, RZ, RZ, -R8 ;  /* 0x000000ffff037224 */ /* 0x000fe400078e0a08 */
[----:B------:R-:W-:-:S06]  /*0c20*/  IMAD.MOV.U32 R2, RZ, RZ, RZ ;  /* 0x000000ffff027224 */ /* 0x000fcc00078e00ff */
[----:B------:R-:W-:Y:S02]  /*0c30*/  DFMA R2, R16, -R2, R18 ;  /* 0x800000021002722b */ /* 0x000fe40000000012 */
[----:B------:R-:W-:-:S04]  /*0c40*/  DMUL.RP R18, R18, R20 ;  /* 0x0000001412127228 */ /* 0x000fc80000008000 */
[----:B------:R-:W-:-:S04]  /*0c50*/  IADD3 R2, PT, PT, -R8, -0x43300000, RZ ;  /* 0xbcd0000008027810 */ /* 0x000fc80007ffe1ff */
[----:B------:R-:W-:Y:S02]  /*0c60*/  FSETP.NEU.AND P0, PT, |R3|, R2, PT ;  /* 0x000000020300720b */ /* 0x000fe40003f0d200 */
[----:B------:R-:W-:Y:S02]  /*0c70*/  LOP3.LUT R11, R19, R11, RZ, 0x3c, !PT ;  /* 0x0000000b130b7212 */ /* 0x000fe400078e3cff */
[----:B------:R-:W-:Y:S02]  /*0c80*/  FSEL R16, R18, R16, !P0 ;  /* 0x0000001012107208 */ /* 0x000fe40004000000 */
[----:B------:R-:W-:Y:S01]  /*0c90*/  FSEL R17, R11, R17, !P0 ;  /* 0x000000110b117208 */ /* 0x000fe20004000000 */
[----:B------:R-:W-:Y:S06]  /*0ca0*/  BRA `(.L_x_10) ;  /* 0x0000000000547947 */ /* 0x000fec0003800000 */
.L_x_9:
[----:B------:R-:W-:-:S14]  /*0cb0*/  DSETP.NAN.AND P0, PT, R8, R8, PT ;  /* 0x000000080800722a */ /* 0x000fdc0003f08000 */
[----:B------:R-:W-:Y:S05]  /*0cc0*/  @P0 BRA `(.L_x_11) ;  /* 0x0000000000440947 */ /* 0x000fea0003800000 */
[----:B------:R-:W-:-:S14]  /*0cd0*/  DSETP.NAN.AND P0, PT, R10, R10, PT ;  /* 0x0000000a0a00722a */ /* 0x000fdc0003f08000 */
[----:B------:R-:W-:Y:S05]  /*0ce0*/  @P0 BRA `(.L_x_12) ;  /* 0x0000000000300947 */ /* 0x000fea0003800000 */
[----:B------:R-:W-:Y:S01]  /*0cf0*/  ISETP.NE.AND P0, PT, R24, R25, PT ;  /* 0x000000191800720c */ /* 0x000fe20003f05270 */
[----:B------:R-:W-:Y:S02]  /*0d00*/  IMAD.MOV.U32 R16, RZ, RZ, 0x0 ;  /* 0x00000000ff107424 */ /* 0x000fe400078e00ff */
[----:B------:R-:W-:-:S10]  /*0d10*/  IMAD.MOV.U32 R17, RZ, RZ, -0x80000 ;  /* 0xfff80000ff117424 */ /* 0x000fd400078e00ff */
[----:B------:R-:W-:Y:S05]  /*0d20*/  @!P0 BRA `(.L_x_10) ;  /* 0x0000000000348947 */ /* 0x000fea0003800000 */
[----:B------:R-:W-:Y:S02]  /*0d30*/  ISETP.NE.AND P0, PT, R24, 0x7ff00000, PT ;  /* 0x7ff000001800780c */ /* 0x000fe40003f05270 */
[----:B------:R-:W-:Y:S02]  /*0d40*/  LOP3.LUT R17, R9, 0x80000000, R11, 0x48, !PT ;  /* 0x8000000009117812 */ /* 0x000fe400078e480b */
[----:B------:R-:W-:-:S13]  /*0d50*/  ISETP.EQ.OR P0, PT, R25, RZ, !P0 ;  /* 0x000000ff1900720c */ /* 0x000fda0004702670 */
[----:B------:R-:W-:Y:S01]  /*0d60*/  @P0 LOP3.LUT R2, R17, 0x7ff00000, RZ, 0xfc, !PT ;  /* 0x7ff0000011020812 */ /* 0x000fe200078efcff */
[----:B------:R-:W-:Y:S02]  /*0d70*/  @!P0 IMAD.MOV.U32 R16, RZ, RZ, RZ ;  /* 0x000000ffff108224 */ /* 0x000fe400078e00ff */
[----:B------:R-:W-:Y:S02]  /*0d80*/  @P0 IMAD.MOV.U32 R16, RZ, RZ, RZ ;  /* 0x000000ffff100224 */ /* 0x000fe400078e00ff */
[----:B------:R-:W-:Y:S01]  /*0d90*/  @P0 IMAD.MOV.U32 R17, RZ, RZ, R2 ;  /* 0x000000ffff110224 */ /* 0x000fe200078e0002 */
[----:B------:R-:W-:Y:S06]  /*0da0*/  BRA `(.L_x_10) ;  /* 0x0000000000147947 */ /* 0x000fec0003800000 */
.L_x_12:
[----:B------:R-:W-:Y:S01]  /*0db0*/  LOP3.LUT R17, R11, 0x80000, RZ, 0xfc, !PT ;  /* 0x000800000b117812 */ /* 0x000fe200078efcff */
[----:B------:R-:W-:Y:S01]  /*0dc0*/  IMAD.MOV.U32 R16, RZ, RZ, R10 ;  /* 0x000000ffff107224 */ /* 0x000fe200078e000a */
[----:B------:R-:W-:Y:S06]  /*0dd0*/  BRA `(.L_x_10) ;  /* 0x0000000000087947 */ /* 0x000fec0003800000 */
.L_x_11:
[----:B------:R-:W-:Y:S01]  /*0de0*/  LOP3.LUT R17, R9, 0x80000, RZ, 0xfc, !PT ;  /* 0x0008000009117812 */ /* 0x000fe200078efcff */
[----:B------:R-:W-:-:S07]  /*0df0*/  IMAD.MOV.U32 R16, RZ, RZ, R8 ;  /* 0x000000ffff107224 */ /* 0x000fce00078e0008 */
.L_x_10:
[----:B------:R-:W-:Y:S05]  /*0e00*/  BSYNC.RECONVERGENT B1 ;  /* 0x0000000000017941 */ /* 0x000fea0003800200 */
.L_x_8:
[----:B------:R-:W-:Y:S02]  /*0e10*/  IMAD.MOV.U32 R15, RZ, RZ, 0x0 ;  /* 0x00000000ff0f7424 */ /* 0x000fe400078e00ff */
[----:B------:R-:W-:Y:S02]  /*0e20*/  IMAD.MOV.U32 R2, RZ, RZ, R16 ;  /* 0x000000ffff027224 */ /* 0x000fe400078e0010 */
[----:B------:R-:W-:Y:S01]  /*0e30*/  IMAD.MOV.U32 R3, RZ, RZ, R17 ;  /* 0x000000ffff037224 */ /* 0x000fe200078e0011 */
[----:B------:R-:W-:Y:S06]  /*0e40*/  RET.REL.NODEC R14 `(_Z17simulate_version4diidddddddPdS_S_i) ;  /* 0xfffffff00e6c7950 */ /* 0x000fec0003c3ffff */
.L_x_13:
[----:B------:R-:W-:-:S00]  /*0e50*/  BRA `(.L_x_13) ;  /* 0xfffffffc00fc7947 */ /* 0x000fc0000383ffff */
[----:B------:R-:W-:-:S00]  /*0e60*/  NOP ;  /* 0x0000000000007918 */ /* 0x000fc00000000000 */
        /* <DEDUP_REMOVED lines=9> */
.L_x_39:


//--------------------- .text._Z17simulate_version3diidddddddPdS_S_i --------------------------
	.section	.text._Z17simulate_version3diidddddddPdS_S_i,"ax",@progbits
	.align	128
        .global         _Z17simulate_version3diidddddddPdS_S_i
        .type           _Z17simulate_version3diidddddddPdS_S_i,@function
        .size           _Z17simulate_version3diidddddddPdS_S_i,(.L_x_40 - _Z17simulate_version3diidddddddPdS_S_i)
        .other          _Z17simulate_version3diidddddddPdS_S_i,@"STO_CUDA_ENTRY STV_DEFAULT"
_Z17simulate_version3diidddddddPdS_S_i:
.text._Z17simulate_version3diidddddddPdS_S_i:
[----:B------:R-:W-:Y:S01]  /*0000*/  LDC R1, c[0x0][0x37c] ;  /* 0x0000df00ff017b82 */ /* 0x000fe20000000800 */
[----:B------:R-:W0:Y:S07]  /*0010*/  S2R R3, SR_TID.Y ;  /* 0x0000000000037919 */ /* 0x000e2e0000002200 */
[----:B------:R-:W0:Y:S01]  /*0020*/  S2UR UR4, SR_CTAID.Y ;  /* 0x00000000000479c3 */ /* 0x000e220000002600 */
[----:B------:R-:W1:Y:S01]  /*0030*/  LDCU.64 UR6, c[0x0][0x388] ;  /* 0x00007100ff0677ac */ /* 0x000e620008000a00 */
[----:B------:R-:W2:Y:S06]  /*0040*/  S2R R5, SR_TID.X ;  /* 0x0000000000057919 */ /* 0x000eac0000002100 */
[----:B------:R-:W0:Y:S08]  /*0050*/  LDC R0, c[0x0][0x364] ;  /* 0x0000d900ff007b82 */ /* 0x000e300000000800 */
[----:B------:R-:W2:Y:S08]  /*0060*/  S2UR UR5, SR_CTAID.X ;  /* 0x00000000000579c3 */ /* 0x000eb00000002500 */
[----:B------:R-:W2:Y:S01]  /*0070*/  LDC R2, c[0x0][0x360] ;  /* 0x0000d800ff027b82 */ /* 0x000ea20000000800 */
[----:B0-----:R-:W-:-:S05]  /*0080*/  IMAD R0, R0, UR4, R3 ;  /* 0x0000000400007c24 */ /* 0x001fca000f8e0203 */
[----:B-1----:R-:W-:Y:S01]  /*0090*/  ISETP.GE.AND P0, PT, R0, UR7, PT ;  /* 0x0000000700007c0c */ /* 0x002fe2000bf06270 */
[----:B--2---:R-:W-:-:S04]  /*00a0*/  IMAD R2, R2, UR5, R5 ;  /* 0x0000000502027c24 */ /* 0x004fc8000f8e0205 */
[C---:B------:R-:W-:Y:S01]  /*00b0*/  VIADD R15, R2.reuse, 0x1 ;  /* 0x00000001020f7836 */ /* 0x040fe20000000000 */
[----:B------:R-:W-:-:S04]  /*00c0*/  ISETP.GT.U32.OR P0, PT, R2, 0x7ffffffe, P0 ;  /* 0x7ffffffe0200780c */ /* 0x000fc80000704470 */
[----:B------:R-:W-:-:S13]  /*00d0*/  ISETP.GT.OR P0, PT, R15, UR6, P0 ;  /* 0x000000060f007c0c */ /* 0x000fda0008704670 */
[----:B------:R-:W-:Y:S05]  /*00e0*/  @P0 EXIT ;  /* 0x000000000000094d */ /* 0x000fea0003800000 */
[----:B------:R-:W0:Y:S01]  /*00f0*/  LDC R13, c[0x0][0x3e0] ;  /* 0x0000f800ff0d7b82 */ /* 0x000e220000000800 */
[----:B------:R-:W1:Y:S01]  /*0100*/  LDCU.64 UR4, c[0x0][0x358] ;  /* 0x00006b00ff0477ac */ /* 0x000e620008000a00 */
[----:B------:R-:W-:Y:S01]  /*0110*/  VIADD R0, R0, 0x1 ;  /* 0x0000000100007836 */ /* 0x000fe20000000000 */
[----:B------:R-:W2:Y:S05]  /*0120*/  LDCU.64 UR6, c[0x0][0x380] ;  /* 0x00007000ff0677ac */ /* 0x000eaa0008000a00 */
[----:B------:R-:W3:Y:S01]  /*0130*/  LDC.64 R8, c[0x0][0x3d0] ;  /* 0x0000f400ff087b82 */ /* 0x000ee20000000a00 */
[----:B------:R-:W4:Y:S01]  /*0140*/  LDCU.128 UR8, c[0x0][0x390] ;  /* 0x00007200ff0877ac */ /* 0x000f220008000c00 */
[----:B------:R-:W5:Y:S01]  /*0150*/  LDCU.128 UR12, c[0x0][0x3b0] ;  /* 0x00007600ff0c77ac */ /* 0x000f620008000c00 */
[----:B0-----:R-:W-:-:S04]  /*0160*/  IMAD R14, R0, R13, R15 ;  /* 0x0000000d000e7224 */ /* 0x001fc800078e020f */
[----:B---3--:R-:W-:-:S05]  /*0170*/  IMAD.WIDE R10, R14, 0x8, R8 ;  /* 0x000000080e0a7825 */ /* 0x008fca00078e0208 */
[----:B-1----:R-:W3:Y:S04]  /*0180*/  LDG.E.64 R6, desc[UR4][R10.64+0x8] ;  /* 0x000008040a067981 */ /* 0x002ee8000c1e1b00 */
[----:B------:R-:W3:Y:S01]  /*0190*/  LDG.E.64 R4, desc[UR4][R10.64+-0x8] ;  /* 0xfffff8040a047981 */ /* 0x000ee2000c1e1b00 */
[--C-:B------:R-:W-:Y:S02]  /*01a0*/  IMAD R0, R0, R13, R13.reuse ;  /* 0x0000000d00007224 */ /* 0x100fe400078e020d */
[----:B------:R-:W-:Y:S01]  /*01b0*/  IMAD.MOV R17, RZ, RZ, -R13 ;  /* 0x000000ffff117224 */ /* 0x000fe200078e0a0d */
[----:B------:R-:W2:Y:S01]  /*01c0*/  LDG.E.64 R2, desc[UR4][R10.64] ;  /* 0x000000040a027981 */ /* 0x000ea2000c1e1b00 */
[----:B------:R-:W-:-:S04]  /*01d0*/  IMAD.WIDE R12, R13, 0x8, R10 ;  /* 0x000000080d0c7825 */ /* 0x000fc800078e020a */
[----:B------:R-:W-:Y:S02]  /*01e0*/  IMAD R0, R17, 0x2, R0 ;  /* 0x0000000211007824 */ /* 0x000fe400078e0200 */
[----:B------:R-:W4:Y:S01]  /*01f0*/  LDG.E.64 R12, desc[UR4][R12.64] ;  /* 0x000000040c0c7981 */ /* 0x000f22000c1e1b00 */
[----:B------:R-:W0:Y:S01]  /*0200*/  LDC.64 R16, c[0x0][0x3c8] ;  /* 0x0000f200ff107b82 */ /* 0x000e220000000a00 */
[----:B------:R-:W-:-:S04]  /*0210*/  IMAD.IADD R15, R15, 0x1, R0 ;  /* 0x000000010f0f7824 */ /* 0x000fc800078e0200 */
[----:B------:R-:W-:-:S06]  /*0220*/  IMAD.WIDE R8, R15, 0x8, R8 ;  /* 0x000000080f087825 */ /* 0x000fcc00078e0208 */
[----:B------:R-:W5:Y:S01]  /*0230*/  LDG.E.64 R8, desc[UR4][R8.64] ;  /* 0x0000000408087981 */ /* 0x000f62000c1e1b00 */
[----:B0-----:R-:W-:Y:S01]  /*0240*/  IMAD.WIDE R16, R14, 0x8, R16 ;  /* 0x000000080e107825 */ /* 0x001fe200078e0210 */
[----:B---3--:R-:W-:Y:S01]  /*0250*/  DADD R4, R6, R4 ;  /* 0x0000000006047229 */ /* 0x008fe20000000004 */
[----:B------:R-:W0:Y:S07]  /*0260*/  LDC.64 R6, c[0x0][0x3d8] ;  /* 0x0000f600ff067b82 */ /* 0x000e2e0000000a00 */
[----:B--2---:R-:W-:-:S08]  /*0270*/  DFMA R4, R2, -4, R4 ;  /* 0xc01000000204782b */ /* 0x004fd00000000004 */
[----:B----4-:R-:W-:-:S08]  /*0280*/  DADD R4, R4, R12 ;  /* 0x0000000004047229 */ /* 0x010fd0000000000c */
[----:B-----5:R-:W-:Y:S01]  /*0290*/  DADD R4, R4, R8 ;  /* 0x0000000004047229 */ /* 0x020fe20000000008 */
[----:B0-----:R-:W-:-:S07]  /*02a0*/  IMAD.WIDE R14, R14, 0x8, R6 ;  /* 0x000000080e0e7825 */ /* 0x001fce00078e0206 */
[----:B------:R-:W-:Y:S01]  /*02b0*/  DFMA R4, R4, UR6, R2 ;  /* 0x0000000604047c2b */ /* 0x000fe20008000002 */
[----:B------:R-:W0:Y:S06]  /*02c0*/  LDCU.64 UR6, c[0x0][0x3a0] ;  /* 0x00007400ff0677ac */ /* 0x000e2c0008000a00 */
[----:B------:R1:W-:Y:S04]  /*02d0*/  STG.E.64 desc[UR4][R16.64], R4 ;  /* 0x0000000410007986 */ /* 0x0003e8000c101b04 */
[----:B------:R-:W2:Y:S01]  /*02e0*/  LDG.E.64 R12, desc[UR4][R14.64] ;  /* 0x000000040e0c7981 */ /* 0x000ea2000c1e1b00 */
[----:B------:R-:W-:-:S02]  /*02f0*/  DMUL R2, R4, UR8 ;  /* 0x0000000804027c28 */ /* 0x000fc40008000000 */
[C---:B0-----:R-:W-:Y:S02]  /*0300*/  DADD R6, R4.reuse, -UR6 ;  /* 0x8000000604067e29 */ /* 0x041fe40008000000 */
[----:B------:R-:W-:-:S06]  /*0310*/  DADD R8, R4, -1 ;  /* 0xbff0000004087429 */ /* 0x000fcc0000000000 */
[----:B------:R-:W-:-:S08]  /*0320*/  DMUL R2, R2, R6 ;  /* 0x0000000602027228 */ /* 0x000fd00000000000 */
[----:B------:R-:W-:Y:S01]  /*0330*/  DMUL R2, R2, R8 ;  /* 0x0000000802027228 */ /* 0x000fe20000000000 */
[----:B------:R-:W-:Y:S07]  /*0340*/  BSSY.RECONVERGENT B0, `(.L_x_14) ;  /* 0x0000017000007945 */ /* 0x000fee0003800200 */
[----:B--2---:R-:W-:-:S08]  /*0350*/  DFMA R2, R4, R12, R2 ;  /* 0x0000000c0402722b */ /* 0x004fd00000000002 */
[----:B------:R-:W-:-:S08]  /*0360*/  DFMA R10, -R2, UR10, R4 ;  /* 0x0000000a020a7c2b */ /* 0x000fd00008000104 */
[----:B------:R-:W-:-:S06]  /*0370*/  DADD R6, R10, UR14 ;  /* 0x0000000e0a067e29 */ /* 0x000fcc0008000000 */
[----:B------:R-:W1:Y:S01]  /*0380*/  MUFU.RCP64H R3, R7 ;  /* 0x0000000700037308 */ /* 0x000e620000001800 */
[----:B------:R-:W-:-:S06]  /*0390*/  IMAD.MOV.U32 R2, RZ, RZ, 0x1 ;  /* 0x00000001ff027424 */ /* 0x000fcc00078e00ff */
[----:B-1----:R-:W-:-:S08]  /*03a0*/  DFMA R4, -R6, R2, 1 ;  /* 0x3ff000000604742b */ /* 0x002fd00000000102 */
[----:B------:R-:W-:-:S08]  /*03b0*/  DFMA R4, R4, R4, R4 ;  /* 0x000000040404722b */ /* 0x000fd00000000004 */
[----:B------:R-:W-:-:S08]  /*03c0*/  DFMA R2, R2, R4, R2 ;  /* 0x000000040202722b */ /* 0x000fd00000000002 */
[----:B------:R-:W-:Y:S02]  /*03d0*/  DFMA R8, -R6, R2, 1 ;  /* 0x3ff000000608742b */ /* 0x000fe40000000102 */
[----:B------:R-:W-:-:S06]  /*03e0*/  DMUL R4, R12, UR12 ;  /* 0x0000000c0c047c28 */ /* 0x000fcc0008000000 */
[----:B------:R-:W-:-:S08]  /*03f0*/  DFMA R2, R2, R8, R2 ;  /* 0x000000080202722b */ /* 0x000fd00000000002 */
[----:B------:R-:W-:-:S08]  /*0400*/  DMUL R8, R4, R2 ;  /* 0x0000000204087228 */ /* 0x000fd00000000000 */
[----:B------:R-:W-:-:S08]  /*0410*/  DFMA R18, -R6, R8, R4 ;  /* 0x000000080612722b */ /* 0x000fd00000000104 */
[----:B------:R-:W-:Y:S01]  /*0420*/  DFMA R2, R2, R18, R8 ;  /* 0x000000120202722b */ /* 0x000fe20000000008 */
[----:B------:R-:W-:-:S09]  /*0430*/  FSETP.GEU.AND P1, PT, |R5|, 6.5827683646048100446e-37, PT ;  /* 0x036000000500780b */ /* 0x000fd20003f2e200 */
[----:B------:R-:W-:-:S05]  /*0440*/  FFMA R0, RZ, R7, R3 ;  /* 0x00000007ff007223 */ /* 0x000fca0000000003 */
[----:B------:R-:W-:-:S13]  /*0450*/  FSETP.GT.AND P0, PT, |R0|, 1.469367938527859385e-39, PT ;  /* 0x001000000000780b */ /* 0x000fda0003f04200 */
[----:B------:R-:W-:Y:S05]  /*0460*/  @P0 BRA P1, `(.L_x_15) ;  /* 0x0000000000100947 */ /* 0x000fea0000800000 */
[----:B------:R-:W-:-:S07]  /*0470*/  MOV R0, 0x490 ;  /* 0x0000049000007802 */ /* 0x000fce0000000f00 */
[----:B------:R-:W-:Y:S05]  /*0480*/  CALL.REL.NOINC `($__internal_1_$__cuda_sm20_div_rn_f64_full) ;  /* 0x0000000000407944 */ /* 0x000fea0003c00000 */
[----:B------:R-:W-:Y:S02]  /*0490*/  IMAD.MOV.U32 R2, RZ, RZ, R4 ;  /* 0x000000ffff027224 */ /* 0x000fe400078e0004 */
[----:B------:R-:W-:-:S07]  /*04a0*/  IMAD.MOV.U32 R3, RZ, RZ, R5 ;  /* 0x000000ffff037224 */ /* 0x000fce00078e0005 */
.L_x_15:
[----:B------:R-:W-:Y:S05]  /*04b0*/  BSYNC.RECONVERGENT B0 ;  /* 0x0000000000007941 */ /* 0x000fea0003800200 */
.L_x_14:
[----:B------:R-:W0:Y:S01]  /*04c0*/  LDCU.64 UR8, c[0x0][0x3c0] ;  /* 0x00007800ff0877ac */ /* 0x000e220008000a00 */
[----:B------:R-:W-:Y:S01]  /*04d0*/  STG.E.64 desc[UR4][R16.64], R10 ;  /* 0x0000000a10007986 */ /* 0x000fe2000c101b04 */
[----:B------:R-:W1:Y:S01]  /*04e0*/  LDCU.64 UR6, c[0x0][0x3a8] ;  /* 0x00007500ff0677ac */ /* 0x000e620008000a00 */
[----:B------:R-:W2:Y:S01]  /*04f0*/  LDCU.128 UR12, c[0x0][0x390] ;  /* 0x00007200ff0c77ac */ /* 0x000ea20008000c00 */
[----:B0-----:R-:W-:Y:S02]  /*0500*/  DADD R6, R10, -UR8 ;  /* 0x800000080a067e29 */ /* 0x001fe40008000000 */
[----:B-1----:R-:W-:Y:S02]  /*0510*/  DADD R2, R2, UR6 ;  /* 0x0000000602027e29 */ /* 0x002fe40008000000 */
[----:B--2---:R-:W-:-:S04]  /*0520*/  DMUL R4, R10, UR12 ;  /* 0x0000000c0a047c28 */ /* 0x004fc80008000000 */
[----:B------:R-:W-:Y:S02]  /*0530*/  DADD R6, R6, -1 ;  /* 0xbff0000006067429 */ /* 0x000fe40000000000 */
[----:B------:R-:W-:-:S06]  /*0540*/  DMUL R2, R2, UR14 ;  /* 0x0000000e02027c28 */ /* 0x000fcc0008000000 */
[----:B------:R-:W-:-:S08]  /*0550*/  DFMA R4, -R4, R6, -R12 ;  /* 0x000000060404722b */ /* 0x000fd0000000090c */
[----:B------:R-:W-:-:S07]  /*0560*/  DFMA R2, R2, R4, R12 ;  /* 0x000000040202722b */ /* 0x000fce000000000c */
[----:B------:R-:W-:Y:S01]  /*0570*/  STG.E.64 desc[UR4][R14.64], R2 ;  /* 0x000000020e007986 */ /* 0x000fe2000c101b04 */
[----:B------:R-:W-:Y:S05]  /*0580*/  EXIT ;  /* 0x000000000000794d */ /* 0x000fea0003800000 */
        .weak           $__internal_1_$__cuda_sm20_div_rn_f64_full
        .type           $__internal_1_$__cuda_sm20_div_rn_f64_full,@function
        .size           $__internal_1_$__cuda_sm20_div_rn_f64_full,(.L_x_40 - $__internal_1_$__cuda_sm20_div_rn_f64_full)
$__internal_1_$__cuda_sm20_div_rn_f64_full:
[C---:B------:R-:W-:Y:S01]  /*0590*/  FSETP.GEU.AND P0, PT, |R7|.reuse, 1.469367938527859385e-39, PT ;  /* 0x001000000700780b */ /* 0x040fe20003f0e200 */
[----:B------:R-:W-:Y:S01]  /*05a0*/  IMAD.MOV.U32 R2, RZ, RZ, 0x1 ;  /* 0x00000001ff027424 */ /* 0x000fe200078e00ff */
[----:B------:R-:W-:Y:S01]  /*05b0*/  LOP3.LUT R8, R7, 0x800fffff, RZ, 0xc0, !PT ;  /* 0x800fffff07087812 */ /* 0x000fe200078ec0ff */
[----:B------:R-:W-:Y:S01]  /*05c0*/  IMAD.MOV.U32 R25, RZ, RZ, 0x1ca00000 ;  /* 0x1ca00000ff197424 */ /* 0x000fe200078e00ff */
[C---:B------:R-:W-:Y:S01]  /*05d0*/  FSETP.GEU.AND P2, PT, |R5|.reuse, 1.469367938527859385e-39, PT ;  /* 0x001000000500780b */ /* 0x040fe20003f4e200 */
[----:B------:R-:W-:Y:S01]  /*05e0*/  BSSY.RECONVERGENT B1, `(.L_x_16) ;  /* 0x0000052000017945 */ /* 0x000fe20003800200 */
[----:B------:R-:W-:Y:S01]  /*05f0*/  LOP3.LUT R9, R8, 0x3ff00000, RZ, 0xfc, !PT ;  /* 0x3ff0000008097812 */ /* 0x000fe200078efcff */
[----:B------:R-:W-:Y:S01]  /*0600*/  IMAD.MOV.U32 R8, RZ, RZ, R6 ;  /* 0x000000ffff087224 */ /* 0x000fe200078e0006 */
[----:B------:R-:W-:Y:S02]  /*0610*/  LOP3.LUT R24, R5, 0x7ff00000, RZ, 0xc0, !PT ;  /* 0x7ff0000005187812 */ /* 0x000fe400078ec0ff */
[----:B------:R-:W-:-:S03]  /*0620*/  LOP3.LUT R27, R7, 0x7ff00000, RZ, 0xc0, !PT ;  /* 0x7ff00000071b7812 */ /* 0x000fc600078ec0ff */
[----:B------:R-:W-:Y:S01]  /*0630*/  @!P0 DMUL R8, R6, 8.98846567431157953865e+307 ;  /* 0x7fe0000006088828 */ /* 0x000fe20000000000 */
[----:B------:R-:W-:-:S03]  /*0640*/  ISETP.GE.U32.AND P1, PT, R24, R27, PT ;  /* 0x0000001b1800720c */ /* 0x000fc60003f26070 */
[----:B------:R-:W-:Y:S02]  /*0650*/  @!P2 LOP3.LUT R21, R7, 0x7ff00000, RZ, 0xc0, !PT ;  /* 0x7ff000000715a812 */ /* 0x000fe400078ec0ff */
[----:B------:R-:W0:Y:S02]  /*0660*/  MUFU.RCP64H R3, R9 ;  /* 0x0000000900037308 */ /* 0x000e240000001800 */
[----:B------:R-:W-:Y:S02]  /*0670*/  @!P2 ISETP.GE.U32.AND P3, PT, R24, R21, PT ;  /* 0x000000151800a20c */ /* 0x000fe40003f66070 */
[----:B------:R-:W-:Y:S02]  /*0680*/  @!P0 LOP3.LUT R27, R9, 0x7ff00000, RZ, 0xc0, !PT ;  /* 0x7ff00000091b8812 */ /* 0x000fe400078ec0ff */
[----:B------:R-:W-:-:S04]  /*0690*/  @!P2 SEL R21, R25, 0x63400000, !P3 ;  /* 0x634000001915a807 */ /* 0x000fc80005800000 */
[----:B------:R-:W-:-:S04]  /*06a0*/  @!P2 LOP3.LUT R22, R21, 0x80000000, R5, 0xf8, !PT ;  /* 0x800000001516a812 */ /* 0x000fc800078ef805 */
[----:B------:R-:W-:Y:S01]  /*06b0*/  @!P2 LOP3.LUT R23, R22, 0x100000, RZ, 0xfc, !PT ;  /* 0x001000001617a812 */ /* 0x000fe200078efcff */
[----:B------:R-:W-:Y:S01]  /*06c0*/  @!P2 IMAD.MOV.U32 R22, RZ, RZ, RZ ;  /* 0x000000ffff16a224 */ /* 0x000fe200078e00ff */
[----:B0-----:R-:W-:-:S08]  /*06d0*/  DFMA R18, R2, -R8, 1 ;  /* 0x3ff000000212742b */ /* 0x001fd00000000808 */
[----:B------:R-:W-:-:S08]  /*06e0*/  DFMA R18, R18, R18, R18 ;  /* 0x000000121212722b */ /* 0x000fd00000000012 */
[----:B------:R-:W-:Y:S01]  /*06f0*/  DFMA R2, R2, R18, R2 ;  /* 0x000000120202722b */ /* 0x000fe20000000002 */
[----:B------:R-:W-:Y:S01]  /*0700*/  SEL R19, R25, 0x63400000, !P1 ;  /* 0x6340000019137807 */ /* 0x000fe20004800000 */
[----:B------:R-:W-:-:S03]  /*0710*/  IMAD.MOV.U32 R18, RZ, RZ, R4 ;  /* 0x000000ffff127224 */ /* 0x000fc600078e0004 */
[----:B------:R-:W-:-:S03]  /*0720*/  LOP3.LUT R19, R19, 0x800fffff, R5, 0xf8, !PT ;  /* 0x800fffff13137812 */ /* 0x000fc600078ef805 */
[----:B------:R-:W-:-:S03]  /*0730*/  DFMA R20, R2, -R8, 1 ;  /* 0x3ff000000214742b */ /* 0x000fc60000000808 */
[----:B------:R-:W-:-:S05]  /*0740*/  @!P2 DFMA R18, R18, 2, -R22 ;  /* 0x400000001212a82b */ /* 0x000fca0000000816 */
[----:B------:R-:W-:-:S08]  /*0750*/  DFMA R2, R2, R20, R2 ;  /* 0x000000140202722b */ /* 0x000fd00000000002 */
[----:B------:R-:W-:-:S08]  /*0760*/  DMUL R20, R2, R18 ;  /* 0x0000001202147228 */ /* 0x000fd00000000000 */
[----:B------:R-:W-:-:S08]  /*0770*/  DFMA R22, R20, -R8, R18 ;  /* 0x800000081416722b */ /* 0x000fd00000000012 */
[----:B------:R-:W-:Y:S01]  /*0780*/  DFMA R22, R2, R22, R20 ;  /* 0x000000160216722b */ /* 0x000fe20000000014 */
[----:B------:R-:W-:Y:S01]  /*0790*/  IMAD.MOV.U32 R20, RZ, RZ, R24 ;  /* 0x000000ffff147224 */ /* 0x000fe200078e0018 */
[----:B------:R-:W-:Y:S01]  /*07a0*/  @!P2 LOP3.LUT R20, R19, 0x7ff00000, RZ, 0xc0, !PT ;  /* 0x7ff000001314a812 */ /* 0x000fe200078ec0ff */
[----:B------:R-:W-:-:S04]  /*07b0*/  VIADD R3, R27, 0xffffffff ;  /* 0xffffffff1b037836 */ /* 0x000fc80000000000 */
[----:B------:R-:W-:-:S05]  /*07c0*/  VIADD R2, R20, 0xffffffff ;  /* 0xffffffff14027836 */ /* 0x000fca0000000000 */
[----:B------:R-:W-:-:S04]  /*07d0*/  ISETP.GT.U32.AND P0, PT, R2, 0x7feffffe, PT ;  /* 0x7feffffe0200780c */ /* 0x000fc80003f04070 */
[----:B------:R-:W-:-:S13]  /*07e0*/  ISETP.GT.U32.OR P0, PT, R3, 0x7feffffe, P0 ;  /* 0x7feffffe0300780c */ /* 0x000fda0000704470 */
[----:B------:R-:W-:Y:S05]  /*07f0*/  @P0 BRA `(.L_x_17) ;  /* 0x00000000006c0947 */ /* 0x000fea0003800000 */
[----:B------:R-:W-:Y:S01]  /*0800*/  LOP3.LUT R3, R7, 0x7ff00000, RZ, 0xc0, !PT ;  /* 0x7ff0000007037812 */ /* 0x000fe200078ec0ff */
[----:B------:R-:W-:-:S03]  /*0810*/  IMAD.MOV.U32 R20, RZ, RZ, RZ ;  /* 0x000000ffff147224 */ /* 0x000fc600078e00ff */
[CC--:B------:R-:W-:Y:S02]  /*0820*/  VIADDMNMX R2, R24.reuse, -R3.reuse, 0xb9600000, !PT ;  /* 0xb960000018027446 */ /* 0x0c0fe40007800903 */
[----:B------:R-:W-:Y:S02]  /*0830*/  ISETP.GE.U32.AND P0, PT, R24, R3, PT ;  /* 0x000000031800720c */ /* 0x000fe40003f06070 */
        /* <DEDUP_REMOVED lines=13> */
[----:B------:R-:W-:Y:S01]  /*0910*/  IMAD.MOV R7, RZ, RZ, -R4 ;  /* 0x000000ffff077224 */ /* 0x000fe200078e0a04 */
[----:B------:R-:W-:Y:S01]  /*0920*/  DMUL.RP R20, R22, R20 ;  /* 0x0000001416147228 */ /* 0x000fe20000008000 */
[----:B------:R-:W-:-:S06]  /*0930*/  IMAD.MOV.U32 R6, RZ, RZ, RZ ;  /* 0x000000ffff067224 */ /* 0x000fcc00078e00ff */
[----:B------:R-:W-:-:S03]  /*0940*/  DFMA R6, R2, -R6, R22 ;  /* 0x800000060206722b */ /* 0x000fc60000000016 */
[----:B------:R-:W-:-:S03]  /*0950*/  LOP3.LUT R5, R21, R5, RZ, 0x3c, !PT ;  /* 0x0000000515057212 */ /* 0x000fc600078e3cff */
[----:B------:R-:W-:-:S04]  /*0960*/  IADD3 R6, PT, PT, -R4, -0x43300000, RZ ;  /* 0xbcd0000004067810 */ /* 0x000fc80007ffe1ff */
[----:B------:R-:W-:-:S04]  /*0970*/  FSETP.NEU.AND P0, PT, |R7|, R6, PT ;  /* 0x000000060700720b */ /* 0x000fc80003f0d200 */
[----:B------:R-:W-:Y:S02]  /*0980*/  FSEL R2, R20, R2, !P0 ;  /* 0x0000000214027208 */ /* 0x000fe40004000000 */
[----:B------:R-:W-:Y:S01]  /*0990*/  FSEL R3, R5, R3, !P0 ;  /* 0x0000000305037208 */ /* 0x000fe20004000000 */
[----:B------:R-:W-:Y:S06]  /*09a0*/  BRA `(.L_x_18) ;  /* 0x0000000000547947 */ /* 0x000fec0003800000 */
.L_x_17:
        /* <DEDUP_REMOVED lines=16> */
.L_x_20:
[----:B------:R-:W-:Y:S01]  /*0ab0*/  LOP3.LUT R3, R7, 0x80000, RZ, 0xfc, !PT ;  /* 0x0008000007037812 */ /* 0x000fe200078efcff */
[----:B------:R-:W-:Y:S01]  /*0ac0*/  IMAD.MOV.U32 R2, RZ, RZ, R6 ;  /* 0x000000ffff027224 */ /* 0x000fe200078e0006 */
[----:B------:R-:W-:Y:S06]  /*0ad0*/  BRA `(.L_x_18) ;  /* 0x0000000000087947 */ /* 0x000fec0003800000 */
.L_x_19:
[----:B------:R-:W-:Y:S01]  /*0ae0*/  LOP3.LUT R3, R5, 0x80000, RZ, 0xfc, !PT ;  /* 0x0008000005037812 */ /* 0x000fe200078efcff */
[----:B------:R-:W-:-:S07]  /*0af0*/  IMAD.MOV.U32 R2, RZ, RZ, R4 ;  /* 0x000000ffff027224 */ /* 0x000fce00078e0004 */
.L_x_18:
[----:B------:R-:W-:Y:S05]  /*0b00*/  BSYNC.RECONVERGENT B1 ;  /* 0x0000000000017941 */ /* 0x000fea0003800200 */
.L_x_16:
[----:B------:R-:W-:Y:S02]  /*0b10*/  IMAD.MOV.U32 R4, RZ, RZ, R2 ;  /* 0x000000ffff047224 */ /* 0x000fe400078e0002 */
[----:B------:R-:W-:Y:S02]  /*0b20*/  IMAD.MOV.U32 R5, RZ, RZ, R3 ;  /* 0x000000ffff057224 */ /* 0x000fe400078e0003 */
[----:B------:R-:W-:Y:S02]  /*0b30*/  IMAD.MOV.U32 R2, RZ, RZ, R0 ;  /* 0x000000ffff027224 */ /* 0x000fe400078e0000 */
[----:B------:R-:W-:-:S04]  /*0b40*/  IMAD.MOV.U32 R3, RZ, RZ, 0x0 ;  /* 0x00000000ff037424 */ /* 0x000fc800078e00ff */
[----:B------:R-:W-:Y:S05]  /*0b50*/  RET.REL.NODEC R2 `(_Z17simulate_version3diidddddddPdS_S_i) ;  /* 0xfffffff402287950 */ /* 0x000fea0003c3ffff */
.L_x_21:
        /* <DEDUP_REMOVED lines=10> */
.L_x_40:


//--------------------- .text._Z17simulate_version2diidddddddPdS_S_i --------------------------
	.section	.text._Z17simulate_version2diidddddddPdS_S_i,"ax",@progbits
	.align	128
        .global         _Z17simulate_version2diidddddddPdS_S_i
        .type           _Z17simulate_version2diidddddddPdS_S_i,@function
        .size           _Z17simulate_version2diidddddddPdS_S_i,(.L_x_41 - _Z17simulate_version2diidddddddPdS_S_i)
        .other          _Z17simulate_version2diidddddddPdS_S_i,@"STO_CUDA_ENTRY STV_DEFAULT"
_Z17simulate_version2diidddddddPdS_S_i:
.text._Z17simulate_version2diidddddddPdS_S_i:
        /* <DEDUP_REMOVED lines=21> */
[----:B0-----:R-:W-:-:S04]  /*0150*/  IMAD R8, R0, R15, R9 ;  /* 0x0000000f00087224 */ /* 0x001fc800078e0209 */
[----:B---3--:R-:W-:-:S05]  /*0160*/  IMAD.WIDE R12, R8, 0x8, R10 ;  /* 0x00000008080c7825 */ /* 0x008fca00078e020a */
[----:B-1----:R-:W3:Y:S04]  /*0170*/  LDG.E.64 R6, desc[UR4][R12.64+0x8] ;  /* 0x000008040c067981 */ /* 0x002ee8000c1e1b00 */
[----:B------:R-:W3:Y:S01]  /*0180*/  LDG.E.64 R4, desc[UR4][R12.64+-0x8] ;  /* 0xfffff8040c047981 */ /* 0x000ee2000c1e1b00 */
[--C-:B------:R-:W-:Y:S02]  /*0190*/  IMAD R0, R0, R15, R15.reuse ;  /* 0x0000000f00007224 */ /* 0x100fe400078e020f */
[----:B------:R-:W-:Y:S01]  /*01a0*/  IMAD.MOV R17, RZ, RZ, -R15 ;  /* 0x000000ffff117224 */ /* 0x000fe200078e0a0f */
[----:B------:R-:W5:Y:S01]  /*01b0*/  LDG.E.64 R2, desc[UR4][R12.64] ;  /* 0x000000040c027981 */ /* 0x000f62000c1e1b00 */
[----:B------:R-:W-:-:S04]  /*01c0*/  IMAD.WIDE R14, R15, 0x8, R12 ;  /* 0x000000080f0e7825 */ /* 0x000fc800078e020c */
[----:B------:R-:W-:Y:S02]  /*01d0*/  IMAD R0, R17, 0x2, R0 ;  /* 0x0000000211007824 */ /* 0x000fe400078e0200 */
[----:B------:R-:W2:Y:S01]  /*01e0*/  LDG.E.64 R14, desc[UR4][R14.64] ;  /* 0x000000040e0e7981 */ /* 0x000ea2000c1e1b00 */
[----:B------:R-:W0:Y:S01]  /*01f0*/  LDC.64 R16, c[0x0][0x3d8] ;  /* 0x0000f600ff107b82 */ /* 0x000e220000000a00 */
[----:B------:R-:W-:-:S04]  /*0200*/  IMAD.IADD R9, R9, 0x1, R0 ;  /* 0x0000000109097824 */ /* 0x000fc800078e0200 */
[----:B------:R-:W-:-:S06]  /*0210*/  IMAD.WIDE R10, R9, 0x8, R10 ;  /* 0x00000008090a7825 */ /* 0x000fcc00078e020a */
[----:B------:R-:W4:Y:S01]  /*0220*/  LDG.E.64 R10, desc[UR4][R10.64] ;  /* 0x000000040a0a7981 */ /* 0x000f22000c1e1b00 */
[----:B---3--:R-:W-:Y:S01]  /*0230*/  DADD R4, R6, R4 ;  /* 0x0000000006047229 */ /* 0x008fe20000000004 */
[----:B------:R-:W1:Y:S07]  /*0240*/  LDC.64 R6, c[0x0][0x3c8] ;  /* 0x0000f200ff067b82 */ /* 0x000e6e0000000a00 */
[----:B-----5:R-:W-:-:S08]  /*0250*/  DFMA R4, R2, -4, R4 ;  /* 0xc01000000204782b */ /* 0x020fd00000000004 */
[----:B--2---:R-:W-:-:S08]  /*0260*/  DADD R4, R4, R14 ;  /* 0x0000000004047229 */ /* 0x004fd0000000000e */
[----:B----4-:R-:W-:-:S08]  /*0270*/  DADD R4, R4, R10 ;  /* 0x0000000004047229 */ /* 0x010fd0000000000a */
[----:B------:R-:W-:Y:S01]  /*0280*/  DFMA R4, R4, UR6, R2 ;  /* 0x0000000604047c2b */ /* 0x000fe20008000002 */
[----:B------:R-:W2:Y:S01]  /*0290*/  LDCU.64 UR6, c[0x0][0x3a0] ;  /* 0x00007400ff0677ac */ /* 0x000ea20008000a00 */
[----:B-1----:R-:W-:-:S04]  /*02a0*/  IMAD.WIDE R2, R8, 0x8, R6 ;  /* 0x0000000808027825 */ /* 0x002fc800078e0206 */
[----:B0-----:R-:W-:Y:S01]  /*02b0*/  IMAD.WIDE R8, R8, 0x8, R16 ;  /* 0x0000000808087825 */ /* 0x001fe200078e0210 */
[----:B------:R0:W-:Y:S04]  /*02c0*/  STG.E.64 desc[UR4][R2.64], R4 ;  /* 0x0000000402007986 */ /* 0x0001e8000c101b04 */
[----:B------:R-:W3:Y:S01]  /*02d0*/  LDG.E.64 R14, desc[UR4][R8.64] ;  /* 0x00000004080e7981 */ /* 0x000ee2000c1e1b00 */
[C---:B------:R-:W-:Y:S02]  /*02e0*/  DMUL R6, R4.reuse, UR8 ;  /* 0x0000000804067c28 */ /* 0x040fe40008000000 */
[C---:B--2---:R-:W-:Y:S02]  /*02f0*/  DADD R10, R4.reuse, -UR6 ;  /* 0x80000006040a7e29 */ /* 0x044fe40008000000 */
[----:B------:R-:W-:-:S06]  /*0300*/  DADD R12, R4, -1 ;  /* 0xbff00000040c7429 */ /* 0x000fcc0000000000 */
[----:B------:R-:W-:-:S08]  /*0310*/  DMUL R6, R6, R10 ;  /* 0x0000000a06067228 */ /* 0x000fd00000000000 */
[----:B------:R-:W-:-:S08]  /*0320*/  DMUL R6, R6, R12 ;  /* 0x0000000c06067228 */ /* 0x000fd00000000000 */
[----:B---3--:R-:W-:-:S08]  /*0330*/  DFMA R6, R4, R14, R6 ;  /* 0x0000000e0406722b */ /* 0x008fd00000000006 */
[----:B------:R-:W-:Y:S01]  /*0340*/  DFMA R6, -R6, UR10, R4 ;  /* 0x0000000a06067c2b */ /* 0x000fe20008000104 */
[----:B------:R-:W1:Y:S06]  /*0350*/  LDCU.128 UR8, c[0x0][0x3b0] ;  /* 0x00007600ff0877ac */ /* 0x000e6c0008000c00 */
[----:B------:R2:W-:Y:S04]  /*0360*/  STG.E.64 desc[UR4][R2.64], R6 ;  /* 0x0000000602007986 */ /* 0x0005e8000c101b04 */
[----:B0-----:R-:W3:Y:S01]  /*0370*/  LDG.E.64 R4, desc[UR4][R8.64] ;  /* 0x0000000408047981 */ /* 0x001ee2000c1e1b00 */
[----:B-1----:R-:W-:-:S06]  /*0380*/  DADD R10, R6, UR10 ;  /* 0x0000000a060a7e29 */ /* 0x002fcc0008000000 */
[----:B------:R-:W0:Y:S01]  /*0390*/  MUFU.RCP64H R13, R11 ;  /* 0x0000000b000d7308 */ /* 0x000e220000001800 */
[----:B------:R-:W-:-:S06]  /*03a0*/  IMAD.MOV.U32 R12, RZ, RZ, 0x1 ;  /* 0x00000001ff0c7424 */ /* 0x000fcc00078e00ff */
[----:B0-----:R-:W-:-:S08]  /*03b0*/  DFMA R14, -R10, R12, 1 ;  /* 0x3ff000000a0e742b */ /* 0x001fd0000000010c */
[----:B------:R-:W-:-:S08]  /*03c0*/  DFMA R14, R14, R14, R14 ;  /* 0x0000000e0e0e722b */ /* 0x000fd0000000000e */
[----:B------:R-:W-:-:S08]  /*03d0*/  DFMA R14, R12, R14, R12 ;  /* 0x0000000e0c0e722b */ /* 0x000fd0000000000c */
[----:B------:R-:W-:-:S08]  /*03e0*/  DFMA R16, -R10, R14, 1 ;  /* 0x3ff000000a10742b */ /* 0x000fd0000000010e */
[----:B------:R-:W-:Y:S01]  /*03f0*/  DFMA R16, R14, R16, R14 ;  /* 0x000000100e10722b */ /* 0x000fe2000000000e */
[----:B------:R-:W-:Y:S01]  /*0400*/  BSSY.RECONVERGENT B0, `(.L_x_22) ;  /* 0x000000d000007945 */ /* 0x000fe20003800200 */
[----:B---3--:R-:W-:-:S08]  /*0410*/  DMUL R12, R4, UR8 ;  /* 0x00000008040c7c28 */ /* 0x008fd00008000000 */
[----:B--2---:R-:W-:-:S08]  /*0420*/  DMUL R2, R12, R16 ;  /* 0x000000100c027228 */ /* 0x004fd00000000000 */
[----:B------:R-:W-:-:S08]  /*0430*/  DFMA R14, -R10, R2, R12 ;  /* 0x000000020a0e722b */ /* 0x000fd0000000010c */
[----:B------:R-:W-:Y:S01]  /*0440*/  DFMA R2, R16, R14, R2 ;  /* 0x0000000e1002722b */ /* 0x000fe20000000002 */
[----:B------:R-:W-:-:S09]  /*0450*/  FSETP.GEU.AND P1, PT, |R13|, 6.5827683646048100446e-37, PT ;  /* 0x036000000d00780b */ /* 0x000fd20003f2e200 */
[----:B------:R-:W-:-:S05]  /*0460*/  FFMA R0, RZ, R11, R3 ;  /* 0x0000000bff007223 */ /* 0x000fca0000000003 */
[----:B------:R-:W-:-:S13]  /*0470*/  FSETP.GT.AND P0, PT, |R0|, 1.469367938527859385e-39, PT ;  /* 0x001000000000780b */ /* 0x000fda0003f04200 */
[----:B------:R-:W-:Y:S05]  /*0480*/  @P0 BRA P1, `(.L_x_23) ;  /* 0x0000000000100947 */ /* 0x000fea0000800000 */
[----:B------:R-:W-:-:S07]  /*0490*/  MOV R0, 0x4b0 ;  /* 0x000004b000007802 */ /* 0x000fce0000000f00 */
[----:B------:R-:W-:Y:S05]  /*04a0*/  CALL.REL.NOINC `($__internal_2_$__cuda_sm20_div_rn_f64_full) ;  /* 0x00000000003c7944 */ /* 0x000fea0003c00000 */
[----:B------:R-:W-:Y:S02]  /*04b0*/  IMAD.MOV.U32 R2, RZ, RZ, R18 ;  /* 0x000000ffff027224 */ /* 0x000fe400078e0012 */
[----:B------:R-:W-:-:S07]  /*04c0*/  IMAD.MOV.U32 R3, RZ, RZ, R19 ;  /* 0x000000ffff037224 */ /* 0x000fce00078e0013 */
.L_x_23:
[----:B------:R-:W-:Y:S05]  /*04d0*/  BSYNC.RECONVERGENT B0 ;  /* 0x0000000000007941 */ /* 0x000fea0003800200 */
.L_x_22:
[----:B------:R-:W0:Y:S01]  /*04e0*/  LDCU.64 UR8, c[0x0][0x3c0] ;  /* 0x00007800ff0877ac */ /* 0x000e220008000a00 */
        /* <DEDUP_REMOVED lines=11> */
        .weak           $__internal_2_$__cuda_sm20_div_rn_f64_full
        .type           $__internal_2_$__cuda_sm20_div_rn_f64_full,@function
        .size           $__internal_2_$__cuda_sm20_div_rn_f64_full,(.L_x_41 - $__internal_2_$__cuda_sm20_div_rn_f64_full)
$__internal_2_$__cuda_sm20_div_rn_f64_full:
        /* <DEDUP_REMOVED lines=11> */
[C---:B------:R-:W-:Y:S01]  /*0650*/  ISETP.GE.U32.AND P1, PT, R20.reuse, R23, PT ;  /* 0x000000171400720c */ /* 0x040fe20003f26070 */
[----:B------:R-:W-:Y:S02]  /*0660*/  IMAD.MOV.U32 R22, RZ, RZ, R20 ;  /* 0x000000ffff167224 */ /* 0x000fe400078e0014 */
[----:B------:R-:W-:Y:S02]  /*0670*/  @!P2 LOP3.LUT R19, R11, 0x7ff00000, RZ, 0xc0, !PT ;  /* 0x7ff000000b13a812 */ /* 0x000fe400078ec0ff */
[----:B------:R-:W0:Y:S02]  /*0680*/  MUFU.RCP64H R15, R3 ;  /* 0x00000003000f7308 */ /* 0x000e240000001800 */
[----:B------:R-:W-:Y:S02]  /*0690*/  @!P2 ISETP.GE.U32.AND P3, PT, R20, R19, PT ;  /* 0x000000131400a20c */ /* 0x000fe40003f66070 */
[----:B------:R-:W-:-:S02]  /*06a0*/  @!P0 LOP3.LUT R23, R3, 0x7ff00000, RZ, 0xc0, !PT ;  /* 0x7ff0000003178812 */ /* 0x000fc400078ec0ff */
        /* <DEDUP_REMOVED lines=12> */
[----:B------:R-:W-:-:S05]  /*0770*/  DFMA R16, R16, R18, R16 ;  /* 0x000000121010722b */ /* 0x000fca0000000010 */
[----:B------:R-:W-:-:S03]  /*0780*/  @!P2 LOP3.LUT R22, R15, 0x7ff00000, RZ, 0xc0, !PT ;  /* 0x7ff000000f16a812 */ /* 0x000fc600078ec0ff */
[----:B------:R-:W-:Y:S02]  /*0790*/  DMUL R18, R16, R14 ;  /* 0x0000000e10127228 */ /* 0x000fe40000000000 */
[----:B------:R-:W-:-:S05]  /*07a0*/  VIADD R26, R22, 0xffffffff ;  /* 0xffffffff161a7836 */ /* 0x000fca0000000000 */
[----:B------:R-:W-:Y:S01]  /*07b0*/  ISETP.GT.U32.AND P0, PT, R26, 0x7feffffe, PT ;  /* 0x7feffffe1a00780c */ /* 0x000fe20003f04070 */
[----:B------:R-:W-:Y:S01]  /*07c0*/  VIADD R26, R23, 0xffffffff ;  /* 0xffffffff171a7836 */ /* 0x000fe20000000000 */
[----:B------:R-:W-:-:S04]  /*07d0*/  DFMA R24, R18, -R2, R14 ;  /* 0x800000021218722b */ /* 0x000fc8000000000e */
[----:B------:R-:W-:-:S04]  /*07e0*/  ISETP.GT.U32.OR P0, PT, R26, 0x7feffffe, P0 ;  /* 0x7feffffe1a00780c */ /* 0x000fc80000704470 */
[----:B------:R-:W-:-:S09]  /*07f0*/  DFMA R16, R16, R24, R18 ;  /* 0x000000181010722b */ /* 0x000fd20000000012 */
        /* <DEDUP_REMOVED lines=28> */
.L_x_25:
        /* <DEDUP_REMOVED lines=16> */
.L_x_28:
[----:B------:R-:W-:Y:S01]  /*0ac0*/  LOP3.LUT R19, R11, 0x80000, RZ, 0xfc, !PT ;  /* 0x000800000b137812 */ /* 0x000fe200078efcff */
[----:B------:R-:W-:Y:S01]  /*0ad0*/  IMAD.MOV.U32 R18, RZ, RZ, R10 ;  /* 0x000000ffff127224 */ /* 0x000fe200078e000a */
[----:B------:R-:W-:Y:S06]  /*0ae0*/  BRA `(.L_x_26) ;  /* 0x0000000000087947 */ /* 0x000fec0003800000 */
.L_x_27:
[----:B------:R-:W-:Y:S01]  /*0af0*/  LOP3.LUT R19, R13, 0x80000, RZ, 0xfc, !PT ;  /* 0x000800000d137812 */ /* 0x000fe200078efcff */
[----:B------:R-:W-:-:S07]  /*0b00*/  IMAD.MOV.U32 R18, RZ, RZ, R12 ;  /* 0x000000ffff127224 */ /* 0x000fce00078e000c */
.L_x_26:
[----:B------:R-:W-:Y:S05]  /*0b10*/  BSYNC.RECONVERGENT B1 ;  /* 0x0000000000017941 */ /* 0x000fea0003800200 */
.L_x_24:
[----:B------:R-:W-:Y:S02]  /*0b20*/  IMAD.MOV.U32 R2, RZ, RZ, R0 ;  /* 0x000000ffff027224 */ /* 0x000fe400078e0000 */
[----:B------:R-:W-:-:S04]  /*0b30*/  IMAD.MOV.U32 R3, RZ, RZ, 0x0 ;  /* 0x00000000ff037424 */ /* 0x000fc800078e00ff */
[----:B------:R-:W-:Y:S05]  /*0b40*/  RET.REL.NODEC R2 `(_Z17simulate_version2diidddddddPdS_S_i) ;  /* 0xfffffff4022c7950 */ /* 0x000fea0003c3ffff */
.L_x_29:
        /* <DEDUP_REMOVED lines=11> */
.L_x_41:


//--------------------- .text._Z21simulate_version1_ODEdiidddddddPdS_S_i --------------------------
	.section	.text._Z21simulate_version1_ODEdiidddddddPdS_S_i,"ax",@progbits
	.align	128
        .global         _Z21simulate_version1_ODEdiidddddddPdS_S_i
        .type           _Z21simulate_version1_ODEdiidddddddPdS_S_i,@function
        .size           _Z21simulate_version1_ODEdiidddddddPdS_S_i,(.L_x_42 - _Z21simulate_version1_ODEdiidddddddPdS_S_i)
        .other          _Z21simulate_version1_ODEdiidddddddPdS_S_i,@"STO_CUDA_ENTRY STV_DEFAULT"
_Z21simulate_version1_ODEdiidddddddPdS_S_i:
.text._Z21simulate_version1_ODEdiidddddddPdS_S_i:
        /* <DEDUP_REMOVED lines=10> */
[----:B--2---:R-:W-:Y:S02]  /*00a0*/  IMAD R2, R2, UR5, R5 ;  /* 0x0000000502027c24 */ /* 0x004fe4000f8e0205 */
[----:B------:R-:W0:Y:S02]  /*00b0*/  LDC R5, c[0x0][0x3e0] ;  /* 0x0000f800ff057b82 */ /* 0x000e240000000800 */
[C---:B------:R-:W-:Y:S01]  /*00c0*/  VIADD R4, R2.reuse, 0x1 ;  /* 0x0000000102047836 */ /* 0x040fe20000000000 */
[----:B------:R-:W-:-:S04]  /*00d0*/  ISETP.GT.U32.OR P0, PT, R2, 0x7ffffffe, P0 ;  /* 0x7ffffffe0200780c */ /* 0x000fc80000704470 */
[----:B------:R-:W-:-:S13]  /*00e0*/  ISETP.GT.OR P0, PT, R4, UR6, P0 ;  /* 0x0000000604007c0c */ /* 0x000fda0008704670 */
[----:B------:R-:W-:Y:S05]  /*00f0*/  @P0 EXIT ;  /* 0x000000000000094d */ /* 0x000fea0003800000 */
[----:B------:R-:W1:Y:S01]  /*0100*/  LDC.64 R2, c[0x0][0x3c8] ;  /* 0x0000f200ff027b82 */ /* 0x000e620000000a00 */
[----:B------:R-:W2:Y:S01]  /*0110*/  LDCU.64 UR4, c[0x0][0x358] ;  /* 0x00006b00ff0477ac */ /* 0x000ea20008000a00 */
[----:B0-----:R-:W-:Y:S01]  /*0120*/  IMAD R5, R0, R5, R5 ;  /* 0x0000000500057224 */ /* 0x001fe200078e0205 */
[----:B------:R-:W0:Y:S03]  /*0130*/  LDCU.128 UR8, c[0x0][0x390] ;  /* 0x00007200ff0877ac */ /* 0x000e260008000c00 */
[----:B------:R-:W-:Y:S02]  /*0140*/  IMAD.IADD R5, R4, 0x1, R5 ;  /* 0x0000000104057824 */ /* 0x000fe400078e0205 */
[----:B------:R-:W3:Y:S01]  /*0150*/  LDC.64 R8, c[0x0][0x3d8] ;  /* 0x0000f600ff087b82 */ /* 0x000ee20000000a00 */
[----:B------:R-:W4:Y:S01]  /*0160*/  LDCU.64 UR6, c[0x0][0x3a0] ;  /* 0x00007400ff0677ac */ /* 0x000f220008000a00 */
[----:B-1----:R-:W-:-:S05]  /*0170*/  IMAD.WIDE R2, R5, 0x8, R2 ;  /* 0x0000000805027825 */ /* 0x002fca00078e0202 */
[----:B--2---:R-:W0:Y:S01]  /*0180*/  LDG.E.64 R6, desc[UR4][R2.64] ;  /* 0x0000000402067981 */ /* 0x004e22000c1e1b00 */
[----:B---3--:R-:W-:-:S05]  /*0190*/  IMAD.WIDE R8, R5, 0x8, R8 ;  /* 0x0000000805087825 */ /* 0x008fca00078e0208 */
[----:B------:R-:W2:Y:S01]  /*01a0*/  LDG.E.64 R14, desc[UR4][R8.64] ;  /* 0x00000004080e7981 */ /* 0x000ea2000c1e1b00 */
[C---:B0-----:R-:W-:Y:S02]  /*01b0*/  DMUL R4, R6.reuse, UR8 ;  /* 0x0000000806047c28 */ /* 0x041fe40008000000 */
[C---:B----4-:R-:W-:Y:S02]  /*01c0*/  DADD R10, R6.reuse, -UR6 ;  /* 0x80000006060a7e29 */ /* 0x050fe40008000000 */
[----:B------:R-:W-:-:S06]  /*01d0*/  DADD R12, R6, -1 ;  /* 0xbff00000060c7429 */ /* 0x000fcc0000000000 */
[----:B------:R-:W-:-:S08]  /*01e0*/  DMUL R4, R4, R10 ;  /* 0x0000000a04047228 */ /* 0x000fd00000000000 */
[----:B------:R-:W-:-:S08]  /*01f0*/  DMUL R4, R4, R12 ;  /* 0x0000000c04047228 */ /* 0x000fd00000000000 */
[----:B--2---:R-:W-:-:S08]  /*0200*/  DFMA R4, R6, R14, R4 ;  /* 0x0000000e0604722b */ /* 0x004fd00000000004 */
[----:B------:R-:W-:Y:S01]  /*0210*/  DFMA R6, -R4, UR10, R6 ;  /* 0x0000000a04067c2b */ /* 0x000fe20008000106 */
[----:B------:R-:W0:Y:S06]  /*0220*/  LDCU.128 UR8, c[0x0][0x3b0] ;  /* 0x00007600ff0877ac */ /* 0x000e2c0008000c00 */
[----:B------:R1:W-:Y:S04]  /*0230*/  STG.E.64 desc[UR4][R2.64], R6 ;  /* 0x0000000602007986 */ /* 0x0003e8000c101b04 */
[----:B------:R-:W2:Y:S01]  /*0240*/  LDG.E.64 R4, desc[UR4][R8.64] ;  /* 0x0000000408047981 */ /* 0x000ea2000c1e1b00 */
[----:B------:R-:W-:Y:S01]  /*0250*/  IMAD.MOV.U32 R12, RZ, RZ, 0x1 ;  /* 0x00000001ff0c7424 */ /* 0x000fe200078e00ff */
[----:B------:R-:W-:Y:S01]  /*0260*/  BSSY.RECONVERGENT B0, `(.L_x_30) ;  /* 0x0000014000007945 */ /* 0x000fe20003800200 */
[----:B0-----:R-:W-:-:S06]  /*0270*/  DADD R10, R6, UR10 ;  /* 0x0000000a060a7e29 */ /* 0x001fcc0008000000 */
[----:B------:R-:W0:Y:S02]  /*0280*/  MUFU.RCP64H R13, R11 ;  /* 0x0000000b000d7308 */ /* 0x000e240000001800 */
[----:B0-----:R-:W-:-:S08]  /*0290*/  DFMA R14, -R10, R12, 1 ;  /* 0x3ff000000a0e742b */ /* 0x001fd0000000010c */
[----:B------:R-:W-:-:S08]  /*02a0*/  DFMA R14, R14, R14, R14 ;  /* 0x0000000e0e0e722b */ /* 0x000fd0000000000e */
[----:B------:R-:W-:-:S08]  /*02b0*/  DFMA R14, R12, R14, R12 ;  /* 0x0000000e0c0e722b */ /* 0x000fd0000000000c */
[----:B------:R-:W-:-:S08]  /*02c0*/  DFMA R16, -R10, R14, 1 ;  /* 0x3ff000000a10742b */ /* 0x000fd0000000010e */
[----:B------:R-:W-:Y:S02]  /*02d0*/  DFMA R16, R14, R16, R14 ;  /* 0x000000100e10722b */ /* 0x000fe4000000000e */
[----:B--2---:R-:W-:-:S08]  /*02e0*/  DMUL R12, R4, UR8 ;  /* 0x00000008040c7c28 */ /* 0x004fd00008000000 */
[----:B-1----:R-:W-:Y:S02]  /*02f0*/  DMUL R2, R12, R16 ;  /* 0x000000100c027228 */ /* 0x002fe40000000000 */
[----:B------:R-:W-:-:S06]  /*0300*/  FSETP.GEU.AND P1, PT, |R13|, 6.5827683646048100446e-37, PT ;  /* 0x036000000d00780b */ /* 0x000fcc0003f2e200 */
[----:B------:R-:W-:-:S08]  /*0310*/  DFMA R14, -R10, R2, R12 ;  /* 0x000000020a0e722b */ /* 0x000fd0000000010c */
[----:B------:R-:W-:-:S10]  /*0320*/  DFMA R2, R16, R14, R2 ;  /* 0x0000000e1002722b */ /* 0x000fd40000000002 */
[----:B------:R-:W-:-:S05]  /*0330*/  FFMA R0, RZ, R11, R3 ;  /* 0x0000000bff007223 */ /* 0x000fca0000000003 */
[----:B------:R-:W-:-:S13]  /*0340*/  FSETP.GT.AND P0, PT, |R0|, 1.469367938527859385e-39, PT ;  /* 0x001000000000780b */ /* 0x000fda0003f04200 */
[----:B------:R-:W-:Y:S05]  /*0350*/  @P0 BRA P1, `(.L_x_31) ;  /* 0x0000000000100947 */ /* 0x000fea0000800000 */
[----:B------:R-:W-:-:S07]  /*0360*/  MOV R0, 0x380 ;  /* 0x0000038000007802 */ /* 0x000fce0000000f00 */
[----:B------:R-:W-:Y:S05]  /*0370*/  CALL.REL.NOINC `($__internal_3_$__cuda_sm20_div_rn_f64_full) ;  /* 0x00000000003c7944 */ /* 0x000fea0003c00000 */
[----:B------:R-:W-:Y:S02]  /*0380*/  IMAD.MOV.U32 R2, RZ, RZ, R18 ;  /* 0x000000ffff027224 */ /* 0x000fe400078e0012 */
[----:B------:R-:W-:-:S07]  /*0390*/  IMAD.MOV.U32 R3, RZ, RZ, R19 ;  /* 0x000000ffff037224 */ /* 0x000fce00078e0013 */
.L_x_31:
[----:B------:R-:W-:Y:S05]  /*03a0*/  BSYNC.RECONVERGENT B0 ;  /* 0x0000000000007941 */ /* 0x000fea0003800200 */
.L_x_30:
        /* <DEDUP_REMOVED lines=12> */
        .weak           $__internal_3_$__cuda_sm20_div_rn_f64_full
        .type           $__internal_3_$__cuda_sm20_div_rn_f64_full,@function
        .size           $__internal_3_$__cuda_sm20_div_rn_f64_full,(.L_x_42 - $__internal_3_$__cuda_sm20_div_rn_f64_full)
$__internal_3_$__cuda_sm20_div_rn_f64_full:
        /* <DEDUP_REMOVED lines=66> */
.L_x_33:
        /* <DEDUP_REMOVED lines=16> */
.L_x_36:
[----:B------:R-:W-:Y:S01]  /*0990*/  LOP3.LUT R19, R11, 0x80000, RZ, 0xfc, !PT ;  /* 0x000800000b137812 */ /* 0x000fe200078efcff */
[----:B------:R-:W-:Y:S01]  /*09a0*/  IMAD.MOV.U32 R18, RZ, RZ, R10 ;  /* 0x000000ffff127224 */ /* 0x000fe200078e000a */
[----:B------:R-:W-:Y:S06]  /*09b0*/  BRA `(.L_x_34) ;  /* 0x0000000000087947 */ /* 0x000fec0003800000 */
.L_x_35:
[----:B------:R-:W-:Y:S01]  /*09c0*/  LOP3.LUT R19, R13, 0x80000, RZ, 0xfc, !PT ;  /* 0x000800000d137812 */ /* 0x000fe200078efcff */
[----:B------:R-:W-:-:S07]  /*09d0*/  IMAD.MOV.U32 R18, RZ, RZ, R12 ;  /* 0x000000ffff127224 */ /* 0x000fce00078e000c */
.L_x_34:
[----:B------:R-:W-:Y:S05]  /*09e0*/  BSYNC.RECONVERGENT B1 ;  /* 0x0000000000017941 */ /* 0x000fea0003800200 */
.L_x_32:
[----:B------:R-:W-:Y:S02]  /*09f0*/  IMAD.MOV.U32 R2, RZ, RZ, R0 ;  /* 0x000000ffff027224 */ /* 0x000fe400078e0000 */
[----:B------:R-:W-:-:S04]  /*0a00*/  IMAD.MOV.U32 R3, RZ, RZ, 0x0 ;  /* 0x00000000ff037424 */ /* 0x000fc800078e00ff */
[----:B------:R-:W-:Y:S05]  /*0a10*/  RET.REL.NODEC R2 `(_Z21simulate_version1_ODEdiidddddddPdS_S_i) ;  /* 0xfffffff402787950 */ /* 0x000fea0003c3ffff */
.L_x_37:
        /* <DEDUP_REMOVED lines=14> */
.L_x_42:


//--------------------- .text._Z21simulate_version1_PDEdiidddddddPdS_S_i --------------------------
	.section	.text._Z21simulate_version1_PDEdiidddddddPdS_S_i,"ax",@progbits
	.align	128
        .global         _Z21simulate_version1_PDEdiidddddddPdS_S_i
        .type           _Z21simulate_version1_PDEdiidddddddPdS_S_i,@function
        .size           _Z21simulate_version1_PDEdiidddddddPdS_S_i,(.L_x_47 - _Z21simulate_version1_PDEdiidddddddPdS_S_i)
        .other          _Z21simulate_version1_PDEdiidddddddPdS_S_i,@"STO_CUDA_ENTRY STV_DEFAULT"
_Z21simulate_version1_PDEdiidddddddPdS_S_i:
.text._Z21simulate_version1_PDEdiidddddddPdS_S_i:
        /* <DEDUP_REMOVED lines=10> */
[----:B--2---:R-:W-:-:S05]  /*00a0*/  IMAD R2, R2, UR5, R5 ;  /* 0x0000000502027c24 */ /* 0x004fca000f8e0205 */
[C---:B------:R-:W-:Y:S02]  /*00b0*/  ISETP.GT.U32.OR P0, PT, R2.reuse, 0x7ffffffe, P0 ;  /* 0x7ffffffe0200780c */ /* 0x040fe40000704470 */
[----:B------:R-:W-:-:S04]  /*00c0*/  IADD3 R14, PT, PT, R2, 0x1, RZ ;  /* 0x00000001020e7810 */ /* 0x000fc80007ffe0ff */
[----:B------:R-:W-:-:S13]  /*00d0*/  ISETP.GT.OR P0, PT, R14, UR6, P0 ;  /* 0x000000060e007c0c */ /* 0x000fda0008704670 */
[----:B------:R-:W-:Y:S05]  /*00e0*/  @P0 EXIT ;  /* 0x000000000000094d */ /* 0x000fea0003800000 */
[----:B------:R-:W0:Y:S01]  /*00f0*/  LDC R13, c[0x0][0x3e0] ;  /* 0x0000f800ff0d7b82 */ /* 0x000e220000000800 */
[----:B------:R-:W1:Y:S01]  /*0100*/  LDCU.64 UR4, c[0x0][0x358] ;  /* 0x00006b00ff0477ac */ /* 0x000e620008000a00 */
[----:B------:R-:W2:Y:S06]  /*0110*/  LDCU.64 UR6, c[0x0][0x380] ;  /* 0x00007000ff0677ac */ /* 0x000eac0008000a00 */
[----:B------:R-:W3:Y:S01]  /*0120*/  LDC.64 R8, c[0x0][0x3d0] ;  /* 0x0000f400ff087b82 */ /* 0x000ee20000000a00 */
[----:B0-----:R-:W-:-:S05]  /*0130*/  IMAD R3, R0, R13, R13 ;  /* 0x0000000d00037224 */ /* 0x001fca00078e020d */
[----:B------:R-:W-:-:S05]  /*0140*/  IADD3 R0, PT, PT, R14, R3, RZ ;  /* 0x000000030e007210 */ /* 0x000fca0007ffe0ff */
[----:B---3--:R-:W-:-:S05]  /*0150*/  IMAD.WIDE R10, R0, 0x8, R8 ;  /* 0x00000008000a7825 */ /* 0x008fca00078e0208 */
[----:B-1----:R-:W3:Y:S04]  /*0160*/  LDG.E.64 R6, desc[UR4][R10.64+0x8] ;  /* 0x000008040a067981 */ /* 0x002ee8000c1e1b00 */
[----:B------:R-:W3:Y:S01]  /*0170*/  LDG.E.64 R4, desc[UR4][R10.64+-0x8] ;  /* 0xfffff8040a047981 */ /* 0x000ee2000c1e1b00 */
[----:B------:R-:W-:Y:S02]  /*0180*/  IADD3 R15, PT, PT, -R13, RZ, RZ ;  /* 0x000000ff0d0f7210 */ /* 0x000fe40007ffe1ff */
[----:B------:R-:W-:Y:S02]  /*0190*/  IADD3 R12, PT, PT, R3, R13, RZ ;  /* 0x0000000d030c7210 */ /* 0x000fe40007ffe0ff */
[----:B------:R-:W4:Y:S02]  /*01a0*/  LDG.E.64 R2, desc[UR4][R10.64] ;  /* 0x000000040a027981 */ /* 0x000f24000c1e1b00 */
[----:B------:R-:W-:Y:S01]  /*01b0*/  LEA R15, R15, R12, 0x1 ;  /* 0x0000000c0f0f7211 */ /* 0x000fe200078e08ff */
[----:B------:R-:W-:-:S03]  /*01c0*/  IMAD.WIDE R12, R13, 0x8, R10 ;  /* 0x000000080d0c7825 */ /* 0x000fc600078e020a */
[----:B------:R-:W-:-:S03]  /*01d0*/  IADD3 R15, PT, PT, R14, R15, RZ ;  /* 0x0000000f0e0f7210 */ /* 0x000fc60007ffe0ff */
[----:B------:R-:W5:Y:S02]  /*01e0*/  LDG.E.64 R12, desc[UR4][R12.64] ;  /* 0x000000040c0c7981 */ /* 0x000f64000c1e1b00 */
[----:B------:R-:W-:-:S06]  /*01f0*/  IMAD.WIDE R8, R15, 0x8, R8 ;  /* 0x000000080f087825 */ /* 0x000fcc00078e0208 */
[----:B------:R-:W2:Y:S01]  /*0200*/  LDG.E.64 R8, desc[UR4][R8.64] ;  /* 0x0000000408087981 */ /* 0x000ea2000c1e1b00 */
[----:B---3--:R-:W-:Y:S01]  /*0210*/  DADD R4, R6, R4 ;  /* 0x0000000006047229 */ /* 0x008fe20000000004 */
[----:B------:R-:W0:Y:S07]  /*0220*/  LDC.64 R6, c[0x0][0x3c8] ;  /* 0x0000f200ff067b82 */ /* 0x000e2e0000000a00 */
[----:B----4-:R-:W-:-:S08]  /*0230*/  DFMA R4, R2, -4, R4 ;  /* 0xc01000000204782b */ /* 0x010fd00000000004 */
[----:B-----5:R-:W-:-:S08]  /*0240*/  DADD R4, R4, R12 ;  /* 0x0000000004047229 */ /* 0x020fd0000000000c */
[----:B--2---:R-:W-:-:S08]  /*0250*/  DADD R4, R4, R8 ;  /* 0x0000000004047229 */ /* 0x004fd00000000008 */
[----:B------:R-:W-:Y:S01]  /*0260*/  DFMA R4, R4, UR6, R2 ;  /* 0x0000000604047c2b */ /* 0x000fe20008000002 */
[----:B0-----:R-:W-:-:S06]  /*0270*/  IMAD.WIDE R2, R0, 0x8, R6 ;  /* 0x0000000800027825 */ /* 0x001fcc00078e0206 */
[----:B------:R-:W-:Y:S01]  /*0280*/  STG.E.64 desc[UR4][R2.64], R4 ;  /* 0x0000000402007986 */ /* 0x000fe2000c101b04 */
[----:B------:R-:W-:Y:S05]  /*0290*/  EXIT ;  /* 0x000000000000794d */ /* 0x000fea0003800000 */
.L_x_38:
        /* <DEDUP_REMOVED lines=14> */
.L_x_47:


//--------------------- .nv.shared._Z17simulate_version4diidddddddPdS_S_i --------------------------
	.section	.nv.shared._Z17simulate_version4diidddddddPdS_S_i,"aw",@nobits
	.sectionflags	@""
	.align	8
.nv.shared._Z17simulate_version4diidddddddPdS_S_i:
	.zero		8800


//--------------------- .nv.shared.reserved.0     --------------------------
	.section	.nv.shared.reserved.0,"aw",@nobits
	.weak		__nv_reservedSMEM_offset_0_alias
	.size		__nv_reservedSMEM_offset_0_alias, 0, 64
	.other		__nv_reservedSMEM_offset_0_alias,@"STO_CUDA_RESERVED_SHARED STV_DEFAULT"
__nv_reservedSMEM_offset_0_alias:
	.zero		0
	.zero		64


//--------------------- .nv.constant0._Z17simulate_version4diidddddddPdS_S_i --------------------------
	.section	.nv.constant0._Z17simulate_version4diidddddddPdS_S_i,"a",@progbits
	.sectionflags	@""
	.align	4
.nv.constant0._Z17simulate_version4diidddddddPdS_S_i:
	.zero		996


//--------------------- .nv.constant0._Z17simulate_version3diidddddddPdS_S_i --------------------------
	.section	.nv.constant0._Z17simulate_version3diidddddddPdS_S_i,"a",@progbits
	.sectionflags	@""
	.align	4
.nv.constant0._Z17simulate_version3diidddddddPdS_S_i:
	.zero		996


//--------------------- .nv.constant0._Z17simulate_version2diidddddddPdS_S_i --------------------------
	.section	.nv.constant0._Z17simulate_version2diidddddddPdS_S_i,"a",@progbits
	.sectionflags	@""
	.align	4
.nv.constant0._Z17simulate_version2diidddddddPdS_S_i:
	.zero		996


//--------------------- .nv.constant0._Z21simulate_version1_ODEdiidddddddPdS_S_i --------------------------
	.section	.nv.constant0._Z21simulate_version1_ODEdiidddddddPdS_S_i,"a",@progbits
	.sectionflags	@""
	.align	4
.nv.constant0._Z21simulate_version1_ODEdiidddddddPdS_S_i:
	.zero		996


//--------------------- .nv.constant0._Z21simulate_version1_PDEdiidddddddPdS_S_i --------------------------
	.section	.nv.constant0._Z21simulate_version1_PDEdiidddddddPdS_S_i,"a",@progbits
	.sectionflags	@""
	.align	4
.nv.constant0._Z21simulate_version1_PDEdiidddddddPdS_S_i:
	.zero		996


//--------------------- SYMBOLS --------------------------

	.type		.nv.reservedSmem.offset0,@object
	.size		.nv.reservedSmem.offset0,0x4
	.type		.nv.reservedSmem.cap,@object
	.size		.nv.reservedSmem.cap,0x4
